	.target	sm_90a

	.elftype	@"ET_EXEC"


//--------------------- .note.nv.tkinfo           --------------------------
	.section	.note.nv.tkinfo,"",@"SHT_NOTE"
	.sectionflags	@"SHF_NOTE_NV_TKINFO"
	.tkinfo
        /*0018*/ 	.word	0x00000002
        /*0030*/ 	.string	""
        /*0030*/ 	.string	"ptxas"
        /*0030*/ 	.string	"Cuda compilation tools, release 13.0, V13.0.88"
        /*0030*/ 	.string	"Build cuda_13.0.r13.0/compiler.36424714_0"
        /*0030*/ 	.string	"-arch sm_90a -m 64 "



//--------------------- .note.nv.cuinfo           --------------------------
	.section	.note.nv.cuinfo,"",@"SHT_NOTE"
	.sectionflags	@"SHF_NOTE_NV_CUINFO"
        /*0018*/ 	.short	0x0002
        /*001a*/ 	.short	0x005a
        /*001c*/ 	.short	0x0082
	.zero		2


//--------------------- .nv.info                  --------------------------
	.section	.nv.info,"",@"SHT_CUDA_INFO"
	.align	4


	//----- nvinfo : EIATTR_REGCOUNT
	.align		4
        /*0000*/ 	.byte	0x04, 0x2f
        /*0002*/ 	.short	(.L_12 - .L_11)
	.align		4
.L_11:
        /*0004*/ 	.word	index@(_ZN7cutlass13device_kernelINS_4gemm6kernel13GemmUniversalIN4cute5tupleIJiiiiEEENS1_10collective13CollectiveMmaINS1_37MainloopSm90TmaGmmaWarpSpecializedFP8ILi14ENS5_IJNS4_1CILi2EEENSA_ILi1EEESC_EEENS1_35KernelTmaWarpSpecializedCooperativeEEENS5_IJNSA_ILi128EEESG_NSA_ILi64EEEEEENS_12float_e4m3_tENS5_IJlSC_lEEESJ_SK_NS4_8TiledMMAINS4_8MMA_AtomIJNS4_4SM904GMMA31MMA_64x128x32_F32E4M3E4M3_SS_TNILNSO_7ScaleInE1ELSQ_1EEEEEENS4_6LayoutISD_NS5_IJSC_NSA_ILi0EEESU_EEEEENS5_IJNS4_10UnderscoreESX_SX_EEEEENS4_13SM90_TMA_LOADENS4_14ComposedLayoutINS4_7SwizzleILi2ELi4ELi3EEENS4_18smem_ptr_flag_bitsILi8EEENST_INS5_IJNSA_ILi8EEESH_EEENS5_IJSH_SC_EEEEEEEvNS4_8identityENS4_23SM90_TMA_LOAD_MULTICASTES1A_vS1B_EENS_8epilogue10collective6detail29Sm90TmaWarpSpecializedAdapterINS1F_15DefaultEpilogueISJ_SK_SK_NS1E_6thread17LinearCombinationISJ_Li1EffLNS1J_9ScaleType4KindE0ELNS_15FloatRoundStyleE2ESJ_EENS1_15EpilogueDefaultEEEEEvvEEEEvNT_6ParamsE)
        /*0008*/ 	.word	0x000000a8


	//----- nvinfo : EIATTR_FRAME_SIZE
	.align		4
.L_12:
        /*000c*/ 	.byte	0x04, 0x11
        /*000e*/ 	.short	(.L_14 - .L_13)
	.align		4
.L_13:
        /*0010*/ 	.word	index@(_ZN7cutlass13device_kernelINS_4gemm6kernel13GemmUniversalIN4cute5tupleIJiiiiEEENS1_10collective13CollectiveMmaINS1_37MainloopSm90TmaGmmaWarpSpecializedFP8ILi14ENS5_IJNS4_1CILi2EEENSA_ILi1EEESC_EEENS1_35KernelTmaWarpSpecializedCooperativeEEENS5_IJNSA_ILi128EEESG_NSA_ILi64EEEEEENS_12float_e4m3_tENS5_IJlSC_lEEESJ_SK_NS4_8TiledMMAINS4_8MMA_AtomIJNS4_4SM904GMMA31MMA_64x128x32_F32E4M3E4M3_SS_TNILNSO_7ScaleInE1ELSQ_1EEEEEENS4_6LayoutISD_NS5_IJSC_NSA_ILi0EEESU_EEEEENS5_IJNS4_10UnderscoreESX_SX_EEEEENS4_13SM90_TMA_LOADENS4_14ComposedLayoutINS4_7SwizzleILi2ELi4ELi3EEENS4_18smem_ptr_flag_bitsILi8EEENST_INS5_IJNSA_ILi8EEESH_EEENS5_IJSH_SC_EEEEEEEvNS4_8identityENS4_23SM90_TMA_LOAD_MULTICASTES1A_vS1B_EENS_8epilogue10collective6detail29Sm90TmaWarpSpecializedAdapterINS1F_15DefaultEpilogueISJ_SK_SK_NS1E_6thread17LinearCombinationISJ_Li1EffLNS1J_9ScaleType4KindE0ELNS_15FloatRoundStyleE2ESJ_EENS1_15EpilogueDefaultEEEEEvvEEEEvNT_6ParamsE)
        /*0014*/ 	.word	0x00000000


	//----- nvinfo : EIATTR_MIN_STACK_SIZE
	.align		4
.L_14:
        /*0018*/ 	.byte	0x04, 0x12
        /*001a*/ 	.short	(.L_16 - .L_15)
	.align		4
.L_15:
        /*001c*/ 	.word	index@(_ZN7cutlass13device_kernelINS_4gemm6kernel13GemmUniversalIN4cute5tupleIJiiiiEEENS1_10collective13CollectiveMmaINS1_37MainloopSm90TmaGmmaWarpSpecializedFP8ILi14ENS5_IJNS4_1CILi2EEENSA_ILi1EEESC_EEENS1_35KernelTmaWarpSpecializedCooperativeEEENS5_IJNSA_ILi128EEESG_NSA_ILi64EEEEEENS_12float_e4m3_tENS5_IJlSC_lEEESJ_SK_NS4_8TiledMMAINS4_8MMA_AtomIJNS4_4SM904GMMA31MMA_64x128x32_F32E4M3E4M3_SS_TNILNSO_7ScaleInE1ELSQ_1EEEEEENS4_6LayoutISD_NS5_IJSC_NSA_ILi0EEESU_EEEEENS5_IJNS4_10UnderscoreESX_SX_EEEEENS4_13SM90_TMA_LOADENS4_14ComposedLayoutINS4_7SwizzleILi2ELi4ELi3EEENS4_18smem_ptr_flag_bitsILi8EEENST_INS5_IJNSA_ILi8EEESH_EEENS5_IJSH_SC_EEEEEEEvNS4_8identityENS4_23SM90_TMA_LOAD_MULTICASTES1A_vS1B_EENS_8epilogue10collective6detail29Sm90TmaWarpSpecializedAdapterINS1F_15DefaultEpilogueISJ_SK_SK_NS1E_6thread17LinearCombinationISJ_Li1EffLNS1J_9ScaleType4KindE0ELNS_15FloatRoundStyleE2ESJ_EENS1_15EpilogueDefaultEEEEEvvEEEEvNT_6ParamsE)
        /*0020*/ 	.word	0x00000000
.L_16:


//--------------------- .nv.compat                --------------------------
	.section	.nv.compat,"",@"SHT_CUDA_COMPAT_INFO"
	.align	4
        /*0000*/ 	.byte	0x02, 0x09, 0x01, 0x00, 0x02, 0x02, 0x04, 0x00, 0x02, 0x05, 0x05, 0x00, 0x03, 0x07, 0x01, 0x01
        /*0010*/ 	.byte	0x02, 0x03, 0x01, 0x00, 0x02, 0x06, 0x01, 0x00, 0x04, 0x0b, 0x08, 0x00, 0x00, 0x00, 0x00, 0x00
        /*0020*/ 	.byte	0x00, 0x00, 0x00, 0x00


//--------------------- .nv.info._ZN7cutlass13device_kernelINS_4gemm6kernel13GemmUniversalIN4cute5tupleIJiiiiEEENS1_10collective13CollectiveMmaINS1_37MainloopSm90TmaGmmaWarpSpecializedFP8ILi14ENS5_IJNS4_1CILi2EEENSA_ILi1EEESC_EEENS1_35KernelTmaWarpSpecializedCooperativeEEENS5_IJNSA_ILi128EEESG_NSA_ILi64EEEEEENS_12float_e4m3_tENS5_IJlSC_lEEESJ_SK_NS4_8TiledMMAINS4_8MMA_AtomIJNS4_4SM904GMMA31MMA_64x128x32_F32E4M3E4M3_SS_TNILNSO_7ScaleInE1ELSQ_1EEEEEENS4_6LayoutISD_NS5_IJSC_NSA_ILi0EEESU_EEEEENS5_IJNS4_10UnderscoreESX_SX_EEEEENS4_13SM90_TMA_LOADENS4_14ComposedLayoutINS4_7SwizzleILi2ELi4ELi3EEENS4_18smem_ptr_flag_bitsILi8EEENST_INS5_IJNSA_ILi8EEESH_EEENS5_IJSH_SC_EEEEEEEvNS4_8identityENS4_23SM90_TMA_LOAD_MULTICASTES1A_vS1B_EENS_8epilogue10collective6detail29Sm90TmaWarpSpecializedAdapterINS1F_15DefaultEpilogueISJ_SK_SK_NS1E_6thread17LinearCombinationISJ_Li1EffLNS1J_9ScaleType4KindE0ELNS_15FloatRoundStyleE2ESJ_EENS1_15EpilogueDefaultEEEEEvvEEEEvNT_6ParamsE --------------------------
	.section	.nv.info._ZN7cutlass13device_kernelINS_4gemm6kernel13GemmUniversalIN4cute5tupleIJiiiiEEENS1_10collective13CollectiveMmaINS1_37MainloopSm90TmaGmmaWarpSpecializedFP8ILi14ENS5_IJNS4_1CILi2EEENSA_ILi1EEESC_EEENS1_35KernelTmaWarpSpecializedCooperativeEEENS5_IJNSA_ILi128EEESG_NSA_ILi64EEEEEENS_12float_e4m3_tENS5_IJlSC_lEEESJ_SK_NS4_8TiledMMAINS4_8MMA_AtomIJNS4_4SM904GMMA31MMA_64x128x32_F32E4M3E4M3_SS_TNILNSO_7ScaleInE1ELSQ_1EEEEEENS4_6LayoutISD_NS5_IJSC_NSA_ILi0EEESU_EEEEENS5_IJNS4_10UnderscoreESX_SX_EEEEENS4_13SM90_TMA_LOADENS4_14ComposedLayoutINS4_7SwizzleILi2ELi4ELi3EEENS4_18smem_ptr_flag_bitsILi8EEENST_INS5_IJNSA_ILi8EEESH_EEENS5_IJSH_SC_EEEEEEEvNS4_8identityENS4_23SM90_TMA_LOAD_MULTICASTES1A_vS1B_EENS_8epilogue10collective6detail29Sm90TmaWarpSpecializedAdapterINS1F_15DefaultEpilogueISJ_SK_SK_NS1E_6thread17LinearCombinationISJ_Li1EffLNS1J_9ScaleType4KindE0ELNS_15FloatRoundStyleE2ESJ_EENS1_15EpilogueDefaultEEEEEvvEEEEvNT_6ParamsE,"",@"SHT_CUDA_INFO"
	.sectionflags	@""
	.align	4


	//----- nvinfo : EIATTR_CUDA_API_VERSION
	.align		4
        /*0000*/ 	.byte	0x04, 0x37
        /*0002*/ 	.short	(.L_18 - .L_17)
.L_17:
        /*0004*/ 	.word	0x00000082


	//----- nvinfo : EIATTR_KPARAM_INFO
	.align		4
.L_18:
        /*0008*/ 	.byte	0x04, 0x17
        /*000a*/ 	.short	(.L_20 - .L_19)
.L_19:
        /*000c*/ 	.word	0x00000000
        /*0010*/ 	.short	0x0000
        /*0012*/ 	.short	0x0070
        /*0014*/ 	.byte	0x00, 0xf0, 0x01, 0x10


	//----- nvinfo : EIATTR_SPARSE_MMA_MASK
	.align		4
.L_20:
        /*0018*/ 	.byte	0x03, 0x50
        /*001a*/ 	.short	0x0000


	//----- nvinfo : EIATTR_MAXREG_COUNT
	.align		4
        /*001c*/ 	.byte	0x03, 0x1b
        /*001e*/ 	.short	0x00a8


	//----- nvinfo : EIATTR_NUM_BARRIERS
	.align		4
        /*0020*/ 	.byte	0x02, 0x4c
        /*0022*/ 	.byte	0x01
	.zero		1


	//----- nvinfo : EIATTR_MERCURY_ISA_VERSION
	.align		4
        /*0024*/ 	.byte	0x03, 0x5f
        /*0026*/ 	.short	0x0101


	//----- nvinfo : EIATTR_INT_WARP_WIDE_INSTR_OFFSETS
	.align		4
        /*0028*/ 	.byte	0x04, 0x31
        /*002a*/ 	.short	(.L_22 - .L_21)


	//   ....[0]....
.L_21:
        /*002c*/ 	.word	0x00000610


	//   ....[1]....
        /*0030*/ 	.word	0x00000640


	//   ....[2]....
        /*0034*/ 	.word	0x000007c0


	//----- nvinfo : EIATTR_COOP_GROUP_MASK_REGIDS
	.align		4
.L_22:
        /*0038*/ 	.byte	0x04, 0x29
        /*003a*/ 	.short	(.L_24 - .L_23)


	//   ....[0]....
.L_23:
        /*003c*/ 	.word	0xffffffff


	//   ....[1]....
        /*0040*/ 	.word	0xffffffff


	//   ....[2]....
        /*0044*/ 	.word	0xffffffff


	//   ....[3]....
        /*0048*/ 	.word	0xffffffff


	//   ....[4]....
        /*004c*/ 	.word	0xffffffff


	//   ....[5]....
        /*0050*/ 	.word	0xffffffff


	//----- nvinfo : EIATTR_COOP_GROUP_INSTR_OFFSETS
	.align		4
.L_24:
        /*0054*/ 	.byte	0x04, 0x28
        /*0056*/ 	.short	(.L_26 - .L_25)


	//   ....[0]....
.L_25:
        /*0058*/ 	.word	0x00000060


	//   ....[1]....
        /*005c*/ 	.word	0x00000070


	//   ....[2]....
        /*0060*/ 	.word	0x00000130


	//   ....[3]....
        /*0064*/ 	.word	0x00000440


	//   ....[4]....
        /*0068*/ 	.word	0x00000960


	//   ....[5]....
        /*006c*/ 	.word	0x000013e0


	//----- nvinfo : EIATTR_REG_RECONFIG
	.align		4
.L_26:
        /*0070*/ 	.byte	0x01, 0x54
	.zero		2


	//----- nvinfo : EIATTR_MBARRIER_INSTR_OFFSETS
	.align		4
        /*0074*/ 	.byte	0x04, 0x39
        /*0076*/ 	.short	(.L_28 - .L_27)


	//   ....[0]....
.L_27:
        /*0078*/ 	.word	0x00000250
        /*007c*/ 	.word	0x000000ff
        /*0080*/ 	.word	0x00000000
        /*0084*/ 	.short	0x0100
        /*0086*/ 	.byte	0x08
	.zero		1


	//   ....[1]....
        /*0088*/ 	.word	0x00000260
        /*008c*/ 	.word	0x000000ff
        /*0090*/ 	.word	0x00000070
        /*0094*/ 	.short	0x0100
        /*0096*/ 	.byte	0x08
	.zero		1


	//   ....[2]....
        /*0098*/ 	.word	0x00000270
        /*009c*/ 	.word	0x000000ff
        /*00a0*/ 	.word	0x00000008
        /*00a4*/ 	.short	0x0100
        /*00a6*/ 	.byte	0x08
	.zero		1


	//   ....[3]....
        /*00a8*/ 	.word	0x00000280
        /*00ac*/ 	.word	0x000000ff
        /*00b0*/ 	.word	0x00000078
        /*00b4*/ 	.short	0x0100
        /*00b6*/ 	.byte	0x08
	.zero		1


	//   ....[4]....
        /*00b8*/ 	.word	0x00000290
        /*00bc*/ 	.word	0x000000ff
        /*00c0*/ 	.word	0x00000010
        /*00c4*/ 	.short	0x0100
        /*00c6*/ 	.byte	0x08
	.zero		1


	//   ....[5]....
        /*00c8*/ 	.word	0x000002a0
        /*00cc*/ 	.word	0x000000ff
        /*00d0*/ 	.word	0x00000080
        /*00d4*/ 	.short	0x0100
        /*00d6*/ 	.byte	0x08
	.zero		1


	//   ....[6]....
        /*00d8*/ 	.word	0x000002b0
        /*00dc*/ 	.word	0x000000ff
        /*00e0*/ 	.word	0x00000018
        /*00e4*/ 	.short	0x0100
        /*00e6*/ 	.byte	0x08
	.zero		1


	//   ....[7]....
        /*00e8*/ 	.word	0x000002c0
        /*00ec*/ 	.word	0x000000ff
        /*00f0*/ 	.word	0x00000088
        /*00f4*/ 	.short	0x0100
        /*00f6*/ 	.byte	0x08
	.zero		1


	//   ....[8]....
        /*00f8*/ 	.word	0x000002d0
        /*00fc*/ 	.word	0x000000ff
        /*0100*/ 	.word	0x00000020
        /*0104*/ 	.short	0x0100
        /*0106*/ 	.byte	0x08
	.zero		1


	//   ....[9]....
        /*0108*/ 	.word	0x000002e0
        /*010c*/ 	.word	0x000000ff
        /*0110*/ 	.word	0x00000090
        /*0114*/ 	.short	0x0100
        /*0116*/ 	.byte	0x08
	.zero		1


	//   ....[10]....
        /*0118*/ 	.word	0x000002f0
        /*011c*/ 	.word	0x000000ff
        /*0120*/ 	.word	0x00000028
        /*0124*/ 	.short	0x0100
        /*0126*/ 	.byte	0x08
	.zero		1


	//   ....[11]....
        /*0128*/ 	.word	0x00000300
        /*012c*/ 	.word	0x000000ff
        /*0130*/ 	.word	0x00000098
        /*0134*/ 	.short	0x0100
        /*0136*/ 	.byte	0x08
	.zero		1


	//   ....[12]....
        /*0138*/ 	.word	0x00000310
        /*013c*/ 	.word	0x000000ff
        /*0140*/ 	.word	0x00000030
        /*0144*/ 	.short	0x0100
        /*0146*/ 	.byte	0x08
	.zero		1


	//   ....[13]....
        /*0148*/ 	.word	0x00000320
        /*014c*/ 	.word	0x000000ff
        /*0150*/ 	.word	0x000000a0
        /*0154*/ 	.short	0x0100
        /*0156*/ 	.byte	0x08
	.zero		1


	//   ....[14]....
        /*0158*/ 	.word	0x00000330
        /*015c*/ 	.word	0x000000ff
        /*0160*/ 	.word	0x00000038
        /*0164*/ 	.short	0x0100
        /*0166*/ 	.byte	0x08
	.zero		1


	//   ....[15]....
        /*0168*/ 	.word	0x00000340
        /*016c*/ 	.word	0x000000ff
        /*0170*/ 	.word	0x000000a8
        /*0174*/ 	.short	0x0100
        /*0176*/ 	.byte	0x08
	.zero		1


	//   ....[16]....
        /*0178*/ 	.word	0x00000350
        /*017c*/ 	.word	0x000000ff
        /*0180*/ 	.word	0x00000040
        /*0184*/ 	.short	0x0100
        /*0186*/ 	.byte	0x08
	.zero		1


	//   ....[17]....
        /*0188*/ 	.word	0x00000360
        /*018c*/ 	.word	0x000000ff
        /*0190*/ 	.word	0x000000b0
        /*0194*/ 	.short	0x0100
        /*0196*/ 	.byte	0x08
	.zero		1


	//   ....[18]....
        /*0198*/ 	.word	0x00000370
        /*019c*/ 	.word	0x000000ff
        /*01a0*/ 	.word	0x00000048
        /*01a4*/ 	.short	0x0100
        /*01a6*/ 	.byte	0x08
	.zero		1


	//   ....[19]....
        /*01a8*/ 	.word	0x00000380
        /*01ac*/ 	.word	0x000000ff
        /*01b0*/ 	.word	0x000000b8
        /*01b4*/ 	.short	0x0100
        /*01b6*/ 	.byte	0x08
	.zero		1


	//   ....[20]....
        /*01b8*/ 	.word	0x00000390
        /*01bc*/ 	.word	0x000000ff
        /*01c0*/ 	.word	0x00000050
        /*01c4*/ 	.short	0x0100
        /*01c6*/ 	.byte	0x08
	.zero		1


	//   ....[21]....
        /*01c8*/ 	.word	0x000003a0
        /*01cc*/ 	.word	0x000000ff
        /*01d0*/ 	.word	0x000000c0
        /*01d4*/ 	.short	0x0100
        /*01d6*/ 	.byte	0x08
	.zero		1


	//   ....[22]....
        /*01d8*/ 	.word	0x000003b0
        /*01dc*/ 	.word	0x000000ff
        /*01e0*/ 	.word	0x00000058
        /*01e4*/ 	.short	0x0100
        /*01e6*/ 	.byte	0x08
	.zero		1


	//   ....[23]....
        /*01e8*/ 	.word	0x000003c0
        /*01ec*/ 	.word	0x000000ff
        /*01f0*/ 	.word	0x000000c8
        /*01f4*/ 	.short	0x0100
        /*01f6*/ 	.byte	0x08
	.zero		1


	//   ....[24]....
        /*01f8*/ 	.word	0x000003d0
        /*01fc*/ 	.word	0x000000ff
        /*0200*/ 	.word	0x00000060
        /*0204*/ 	.short	0x0100
        /*0206*/ 	.byte	0x08
	.zero		1


	//   ....[25]....
        /*0208*/ 	.word	0x000003e0
        /*020c*/ 	.word	0x000000ff
        /*0210*/ 	.word	0x000000d0
        /*0214*/ 	.short	0x0100
        /*0216*/ 	.byte	0x08
	.zero		1


	//   ....[26]....
        /*0218*/ 	.word	0x000003f0
        /*021c*/ 	.word	0x000000ff
        /*0220*/ 	.word	0x00000068
        /*0224*/ 	.short	0x0100
        /*0226*/ 	.byte	0x08
	.zero		1


	//   ....[27]....
        /*0228*/ 	.word	0x00000400
        /*022c*/ 	.word	0x000000ff
        /*0230*/ 	.word	0x000000d8
        /*0234*/ 	.short	0x0100
        /*0236*/ 	.byte	0x08
	.zero		1


	//   ....[28]....
        /*0238*/ 	.word	0x00000850
        /*023c*/ 	.word	0x000000ff
        /*0240*/ 	.word	0x000000f0
        /*0244*/ 	.short	0x0100
        /*0246*/ 	.byte	0x06
	.zero		1


	//   ....[29]....
        /*0248*/ 	.word	0x000008f0
        /*024c*/ 	.word	0x000000ff
        /*0250*/ 	.word	0x000000f8
        /*0254*/ 	.short	0x0100
        /*0256*/ 	.byte	0x06
	.zero		1


	//   ....[30]....
        /*0258*/ 	.word	0x00001910
        /*025c*/ 	.word	0x000000ff
        /*0260*/ 	.word	0x00000000
        /*0264*/ 	.short	0x010a
        /*0266*/ 	.byte	0x06
	.zero		1


	//   ....[31]....
        /*0268*/ 	.word	0x00001950
        /*026c*/ 	.word	0x000000ff
        /*0270*/ 	.word	0x00000000
        /*0274*/ 	.short	0x010a
        /*0276*/ 	.byte	0x06
	.zero		1


	//   ....[32]....
        /*0278*/ 	.word	0x00002280
        /*027c*/ 	.word	0x000000ff
        /*0280*/ 	.word	0x00000000
        /*0284*/ 	.short	0x010a
        /*0286*/ 	.byte	0x0c
	.zero		1


	//   ....[33]....
        /*0288*/ 	.word	0x000022c0
        /*028c*/ 	.word	0x000000ff
        /*0290*/ 	.word	0x00000000
        /*0294*/ 	.short	0x010a
        /*0296*/ 	.byte	0x0c
	.zero		1


	//   ....[34]....
        /*0298*/ 	.word	0x000028f0
        /*029c*/ 	.word	0x0000008c
        /*02a0*/ 	.word	0x00000000
        /*02a4*/ 	.short	0x0101
        /*02a6*/ 	.byte	0x3f
	.zero		1


	//   ....[35]....
        /*02a8*/ 	.word	0x00002fa0
        /*02ac*/ 	.word	0x0000000c
        /*02b0*/ 	.word	0x00000000
        /*02b4*/ 	.short	0x0101
        /*02b6*/ 	.byte	0x3f
	.zero		1


	//   ....[36]....
        /*02b8*/ 	.word	0x000088a0
        /*02bc*/ 	.word	0x00000012
        /*02c0*/ 	.word	0x00000070
        /*02c4*/ 	.short	0x010a
        /*02c6*/ 	.byte	0x3f
	.zero		1


	//   ....[37]....
        /*02c8*/ 	.word	0x00008c20
        /*02cc*/ 	.word	0x00000008
        /*02d0*/ 	.word	0x000000f8
        /*02d4*/ 	.short	0x0101
        /*02d6*/ 	.byte	0x3f
	.zero		1


	//   ....[38]....
        /*02d8*/ 	.word	0x00009340
        /*02dc*/ 	.word	0x00000007
        /*02e0*/ 	.word	0x00000000
        /*02e4*/ 	.short	0x010a
        /*02e6*/ 	.byte	0x3f
	.zero		1


	//   ....[39]....
        /*02e8*/ 	.word	0x000093c0
        /*02ec*/ 	.word	0x00000009
        /*02f0*/ 	.word	0x00000000
        /*02f4*/ 	.short	0x010a
        /*02f6*/ 	.byte	0x3f
	.zero		1


	//   ....[40]....
        /*02f8*/ 	.word	0x00009450
        /*02fc*/ 	.word	0x00000006
        /*0300*/ 	.word	0x00000000
        /*0304*/ 	.short	0x010a
        /*0306*/ 	.byte	0x3f
	.zero		1


	//   ....[41]....
        /*0308*/ 	.word	0x000094e0
        /*030c*/ 	.word	0x00000009
        /*0310*/ 	.word	0x00000000
        /*0314*/ 	.short	0x010a
        /*0316*/ 	.byte	0x3f
	.zero		1


	//   ....[42]....
        /*0318*/ 	.word	0x00009570
        /*031c*/ 	.word	0x00000006
        /*0320*/ 	.word	0x00000000
        /*0324*/ 	.short	0x010a
        /*0326*/ 	.byte	0x3f
	.zero		1


	//   ....[43]....
        /*0328*/ 	.word	0x00009600
        /*032c*/ 	.word	0x00000009
        /*0330*/ 	.word	0x00000000
        /*0334*/ 	.short	0x010a
        /*0336*/ 	.byte	0x3f
	.zero		1


	//   ....[44]....
        /*0338*/ 	.word	0x00009690
        /*033c*/ 	.word	0x00000006
        /*0340*/ 	.word	0x00000000
        /*0344*/ 	.short	0x010a
        /*0346*/ 	.byte	0x3f
	.zero		1


	//   ....[45]....
        /*0348*/ 	.word	0x00009720
        /*034c*/ 	.word	0x00000009
        /*0350*/ 	.word	0x00000000
        /*0354*/ 	.short	0x010a
        /*0356*/ 	.byte	0x3f
	.zero		1


	//   ....[46]....
        /*0358*/ 	.word	0x000097b0
        /*035c*/ 	.word	0x00000006
        /*0360*/ 	.word	0x00000000
        /*0364*/ 	.short	0x010a
        /*0366*/ 	.byte	0x3f
	.zero		1


	//   ....[47]....
        /*0368*/ 	.word	0x00009840
        /*036c*/ 	.word	0x00000009
        /*0370*/ 	.word	0x00000000
        /*0374*/ 	.short	0x010a
        /*0376*/ 	.byte	0x3f
	.zero		1


	//   ....[48]....
        /*0378*/ 	.word	0x000098d0
        /*037c*/ 	.word	0x00000006
        /*0380*/ 	.word	0x00000000
        /*0384*/ 	.short	0x010a
        /*0386*/ 	.byte	0x3f
	.zero		1


	//   ....[49]....
        /*0388*/ 	.word	0x00009960
        /*038c*/ 	.word	0x00000009
        /*0390*/ 	.word	0x00000000
        /*0394*/ 	.short	0x010a
        /*0396*/ 	.byte	0x3f
	.zero		1


	//   ....[50]....
        /*0398*/ 	.word	0x000099f0
        /*039c*/ 	.word	0x00000006
        /*03a0*/ 	.word	0x00000000
        /*03a4*/ 	.short	0x010a
        /*03a6*/ 	.byte	0x3f
	.zero		1


	//   ....[51]....
        /*03a8*/ 	.word	0x00009a80
        /*03ac*/ 	.word	0x00000003
        /*03b0*/ 	.word	0x00000000
        /*03b4*/ 	.short	0x010a
        /*03b6*/ 	.byte	0x3f
	.zero		1


	//   ....[52]....
        /*03b8*/ 	.word	0x00009af0
        /*03bc*/ 	.word	0x0000000d
        /*03c0*/ 	.word	0x00000000
        /*03c4*/ 	.short	0x010a
        /*03c6*/ 	.byte	0x3f
	.zero		1


	//   ....[53]....
        /*03c8*/ 	.word	0x00009b50
        /*03cc*/ 	.word	0x00000091
        /*03d0*/ 	.word	0x00000000
        /*03d4*/ 	.short	0x010a
        /*03d6*/ 	.byte	0x3f
	.zero		1


	//   ....[54]....
        /*03d8*/ 	.word	0x00009c20
        /*03dc*/ 	.word	0x00000012
        /*03e0*/ 	.word	0x00000070
        /*03e4*/ 	.short	0x010a
        /*03e6*/ 	.byte	0x3f
	.zero		1


	//   ....[55]....
        /*03e8*/ 	.word	0x00009cf0
        /*03ec*/ 	.word	0x00000007
        /*03f0*/ 	.word	0x00000000
        /*03f4*/ 	.short	0x010a
        /*03f6*/ 	.byte	0x3f
	.zero		1


	//   ....[56]....
        /*03f8*/ 	.word	0x00009d40
        /*03fc*/ 	.word	0x00000009
        /*0400*/ 	.word	0x00000000
        /*0404*/ 	.short	0x010a
        /*0406*/ 	.byte	0x3f
	.zero		1


	//   ....[57]....
        /*0408*/ 	.word	0x00009d90
        /*040c*/ 	.word	0x00000006
        /*0410*/ 	.word	0x00000000
        /*0414*/ 	.short	0x010a
        /*0416*/ 	.byte	0x3f
	.zero		1


	//   ....[58]....
        /*0418*/ 	.word	0x00009de0
        /*041c*/ 	.word	0x00000009
        /*0420*/ 	.word	0x00000000
        /*0424*/ 	.short	0x010a
        /*0426*/ 	.byte	0x3f
	.zero		1


	//   ....[59]....
        /*0428*/ 	.word	0x00009e30
        /*042c*/ 	.word	0x00000006
        /*0430*/ 	.word	0x00000000
        /*0434*/ 	.short	0x010a
        /*0436*/ 	.byte	0x3f
	.zero		1


	//   ....[60]....
        /*0438*/ 	.word	0x00009e80
        /*043c*/ 	.word	0x00000009
        /*0440*/ 	.word	0x00000000
        /*0444*/ 	.short	0x010a
        /*0446*/ 	.byte	0x3f
	.zero		1


	//   ....[61]....
        /*0448*/ 	.word	0x00009ed0
        /*044c*/ 	.word	0x00000006
        /*0450*/ 	.word	0x00000000
        /*0454*/ 	.short	0x010a
        /*0456*/ 	.byte	0x3f
	.zero		1


	//   ....[62]....
        /*0458*/ 	.word	0x00009f20
        /*045c*/ 	.word	0x00000009
        /*0460*/ 	.word	0x00000000
        /*0464*/ 	.short	0x010a
        /*0466*/ 	.byte	0x3f
	.zero		1


	//   ....[63]....
        /*0468*/ 	.word	0x00009f70
        /*046c*/ 	.word	0x00000006
        /*0470*/ 	.word	0x00000000
        /*0474*/ 	.short	0x010a
        /*0476*/ 	.byte	0x3f
	.zero		1


	//   ....[64]....
        /*0478*/ 	.word	0x00009fc0
        /*047c*/ 	.word	0x00000009
        /*0480*/ 	.word	0x00000000
        /*0484*/ 	.short	0x010a
        /*0486*/ 	.byte	0x3f
	.zero		1


	//   ....[65]....
        /*0488*/ 	.word	0x0000a010
        /*048c*/ 	.word	0x00000006
        /*0490*/ 	.word	0x00000000
        /*0494*/ 	.short	0x010a
        /*0496*/ 	.byte	0x3f
	.zero		1


	//   ....[66]....
        /*0498*/ 	.word	0x0000a060
        /*049c*/ 	.word	0x00000009
        /*04a0*/ 	.word	0x00000000
        /*04a4*/ 	.short	0x010a
        /*04a6*/ 	.byte	0x3f
	.zero		1


	//   ....[67]....
        /*04a8*/ 	.word	0x0000a0b0
        /*04ac*/ 	.word	0x00000006
        /*04b0*/ 	.word	0x00000000
        /*04b4*/ 	.short	0x010a
        /*04b6*/ 	.byte	0x3f
	.zero		1


	//----- nvinfo : EIATTR_NUM_MBARRIERS
	.align		4
.L_28:
        /*04b8*/ 	.byte	0x03, 0x38
        /*04ba*/ 	.short	0x001e


	//----- nvinfo : EIATTR_EXIT_INSTR_OFFSETS
	.align		4
        /*04bc*/ 	.byte	0x04, 0x1c
        /*04be*/ 	.short	(.L_30 - .L_29)


	//   ....[0]....
.L_29:
        /*04c0*/ 	.word	0x00000ac0


	//   ....[1]....
        /*04c4*/ 	.word	0x000012b0


	//   ....[2]....
        /*04c8*/ 	.word	0x00007fc0


	//   ....[3]....
        /*04cc*/ 	.word	0x00008520


	//   ....[4]....
        /*04d0*/ 	.word	0x00009ad0


	//----- nvinfo : EIATTR_MAX_THREADS
	.align		4
.L_30:
        /*04d4*/ 	.byte	0x04, 0x05
        /*04d6*/ 	.short	(.L_32 - .L_31)
.L_31:
        /*04d8*/ 	.word	0x00000180
        /*04dc*/ 	.word	0x00000001
        /*04e0*/ 	.word	0x00000001


	//----- nvinfo : EIATTR_CRS_STACK_SIZE
	.align		4
.L_32:
        /*04e4*/ 	.byte	0x04, 0x1e
        /*04e6*/ 	.short	(.L_34 - .L_33)
.L_33:
        /*04e8*/ 	.word	0x00000000


	//----- nvinfo : EIATTR_CBANK_PARAM_SIZE
	.align		4
.L_34:
        /*04ec*/ 	.byte	0x03, 0x19
        /*04ee*/ 	.short	0x0470


	//----- nvinfo : EIATTR_PARAM_CBANK
	.align		4
        /*04f0*/ 	.byte	0x04, 0x0a
        /*04f2*/ 	.short	(.L_36 - .L_35)
	.align		4
.L_35:
        /*04f4*/ 	.word	index@(.nv.constant0._ZN7cutlass13device_kernelINS_4gemm6kernel13GemmUniversalIN4cute5tupleIJiiiiEEENS1_10collective13CollectiveMmaINS1_37MainloopSm90TmaGmmaWarpSpecializedFP8ILi14ENS5_IJNS4_1CILi2EEENSA_ILi1EEESC_EEENS1_35KernelTmaWarpSpecializedCooperativeEEENS5_IJNSA_ILi128EEESG_NSA_ILi64EEEEEENS_12float_e4m3_tENS5_IJlSC_lEEESJ_SK_NS4_8TiledMMAINS4_8MMA_AtomIJNS4_4SM904GMMA31MMA_64x128x32_F32E4M3E4M3_SS_TNILNSO_7ScaleInE1ELSQ_1EEEEEENS4_6LayoutISD_NS5_IJSC_NSA_ILi0EEESU_EEEEENS5_IJNS4_10UnderscoreESX_SX_EEEEENS4_13SM90_TMA_LOADENS4_14ComposedLayoutINS4_7SwizzleILi2ELi4ELi3EEENS4_18smem_ptr_flag_bitsILi8EEENST_INS5_IJNSA_ILi8EEESH_EEENS5_IJSH_SC_EEEEEEEvNS4_8identityENS4_23SM90_TMA_LOAD_MULTICASTES1A_vS1B_EENS_8epilogue10collective6detail29Sm90TmaWarpSpecializedAdapterINS1F_15DefaultEpilogueISJ_SK_SK_NS1E_6thread17LinearCombinationISJ_Li1EffLNS1J_9ScaleType4KindE0ELNS_15FloatRoundStyleE2ESJ_EENS1_15EpilogueDefaultEEEEEvvEEEEvNT_6ParamsE)
        /*04f8*/ 	.short	0x0210
        /*04fa*/ 	.short	0x0470


	//----- nvinfo : EIATTR_SW_WAR
	.align		4
.L_36:
        /*04fc*/ 	.byte	0x04, 0x36
        /*04fe*/ 	.short	(.L_38 - .L_37)
.L_37:
        /*0500*/ 	.word	0x00000008
.L_38:


//--------------------- .nv.callgraph             --------------------------
	.section	.nv.callgraph,"",@"SHT_CUDA_CALLGRAPH"
	.align	4
	.sectionentsize	8
	.align		4
        /*0000*/ 	.word	0x00000000
	.align		4
        /*0004*/ 	.word	0xffffffff
	.align		4
        /*0008*/ 	.word	0x00000000
	.align		4
        /*000c*/ 	.word	0xfffffffe
	.align		4
        /*0010*/ 	.word	0x00000000
	.align		4
        /*0014*/ 	.word	0xfffffffd
	.align		4
        /*0018*/ 	.word	0x00000000
	.align		4
        /*001c*/ 	.word	0xfffffffc


//--------------------- .nv.constant4             --------------------------
	.section	.nv.constant4,"a",@progbits
	.align	8
	.align		8
.nv.constant4:
        /*0000*/ 	.dword	_ZN39_INTERNAL_01bd1b47_4_k_cu_b8369a43_48514cuda3std3__45__cpo5beginE
	.align		8
        /*0008*/ 	.dword	_ZN39_INTERNAL_01bd1b47_4_k_cu_b8369a43_48514cuda3std3__45__cpo3endE
	.align		8
        /*0010*/ 	.dword	_ZN39_INTERNAL_01bd1b47_4_k_cu_b8369a43_48514cuda3std3__45__cpo6cbeginE
	.align		8
        /*0018*/ 	.dword	_ZN39_INTERNAL_01bd1b47_4_k_cu_b8369a43_48514cuda3std3__45__cpo4cendE
	.align		8
        /*0020*/ 	.dword	_ZN39_INTERNAL_01bd1b47_4_k_cu_b8369a43_48514cuda3std3__441_GLOBAL__N__01bd1b47_4_k_cu_b8369a43_48516ignoreE
	.align		8
        /*0028*/ 	.dword	_ZN39_INTERNAL_01bd1b47_4_k_cu_b8369a43_48514cuda3std3__419piecewise_constructE
	.align		8
        /*0030*/ 	.dword	_ZN39_INTERNAL_01bd1b47_4_k_cu_b8369a43_48514cuda3std3__48in_placeE
	.align		8
        /*0038*/ 	.dword	_ZN39_INTERNAL_01bd1b47_4_k_cu_b8369a43_48514cuda3std6ranges3__45__cpo4swapE
	.align		8
        /*0040*/ 	.dword	_ZN39_INTERNAL_01bd1b47_4_k_cu_b8369a43_48514cuda3std6ranges3__45__cpo9iter_moveE
	.align		8
        /*0048*/ 	.dword	_ZN39_INTERNAL_01bd1b47_4_k_cu_b8369a43_48514cute7productE
	.align		8
        /*0050*/ 	.dword	_ZN39_INTERNAL_01bd1b47_4_k_cu_b8369a43_48514cute1_E


//--------------------- .text._ZN7cutlass13device_kernelINS_4gemm6kernel13GemmUniversalIN4cute5tupleIJiiiiEEENS1_10collective13CollectiveMmaINS1_37MainloopSm90TmaGmmaWarpSpecializedFP8ILi14ENS5_IJNS4_1CILi2EEENSA_ILi1EEESC_EEENS1_35KernelTmaWarpSpecializedCooperativeEEENS5_IJNSA_ILi128EEESG_NSA_ILi64EEEEEENS_12float_e4m3_tENS5_IJlSC_lEEESJ_SK_NS4_8TiledMMAINS4_8MMA_AtomIJNS4_4SM904GMMA31MMA_64x128x32_F32E4M3E4M3_SS_TNILNSO_7ScaleInE1ELSQ_1EEEEEENS4_6LayoutISD_NS5_IJSC_NSA_ILi0EEESU_EEEEENS5_IJNS4_10UnderscoreESX_SX_EEEEENS4_13SM90_TMA_LOADENS4_14ComposedLayoutINS4_7SwizzleILi2ELi4ELi3EEENS4_18smem_ptr_flag_bitsILi8EEENST_INS5_IJNSA_ILi8EEESH_EEENS5_IJSH_SC_EEEEEEEvNS4_8identityENS4_23SM90_TMA_LOAD_MULTICASTES1A_vS1B_EENS_8epilogue10collective6detail29Sm90TmaWarpSpecializedAdapterINS1F_15DefaultEpilogueISJ_SK_SK_NS1E_6thread17LinearCombinationISJ_Li1EffLNS1J_9ScaleType4KindE0ELNS_15FloatRoundStyleE2ESJ_EENS1_15EpilogueDefaultEEEEEvvEEEEvNT_6ParamsE --------------------------
	.section	.text._ZN7cutlass13device_kernelINS_4gemm6kernel13GemmUniversalIN4cute5tupleIJiiiiEEENS1_10collective13CollectiveMmaINS1_37MainloopSm90TmaGmmaWarpSpecializedFP8ILi14ENS5_IJNS4_1CILi2EEENSA_ILi1EEESC_EEENS1_35KernelTmaWarpSpecializedCooperativeEEENS5_IJNSA_ILi128EEESG_NSA_ILi64EEEEEENS_12float_e4m3_tENS5_IJlSC_lEEESJ_SK_NS4_8TiledMMAINS4_8MMA_AtomIJNS4_4SM904GMMA31MMA_64x128x32_F32E4M3E4M3_SS_TNILNSO_7ScaleInE1ELSQ_1EEEEEENS4_6LayoutISD_NS5_IJSC_NSA_ILi0EEESU_EEEEENS5_IJNS4_10UnderscoreESX_SX_EEEEENS4_13SM90_TMA_LOADENS4_14ComposedLayoutINS4_7SwizzleILi2ELi4ELi3EEENS4_18smem_ptr_flag_bitsILi8EEENST_INS5_IJNSA_ILi8EEESH_EEENS5_IJSH_SC_EEEEEEEvNS4_8identityENS4_23SM90_TMA_LOAD_MULTICASTES1A_vS1B_EENS_8epilogue10collective6detail29Sm90TmaWarpSpecializedAdapterINS1F_15DefaultEpilogueISJ_SK_SK_NS1E_6thread17LinearCombinationISJ_Li1EffLNS1J_9ScaleType4KindE0ELNS_15FloatRoundStyleE2ESJ_EENS1_15EpilogueDefaultEEEEEvvEEEEvNT_6ParamsE,"ax",@progbits
	.align	128
.text._ZN7cutlass13device_kernelINS_4gemm6kernel13GemmUniversalIN4cute5tupleIJiiiiEEENS1_10collective13CollectiveMmaINS1_37MainloopSm90TmaGmmaWarpSpecializedFP8ILi14ENS5_IJNS4_1CILi2EEENSA_ILi1EEESC_EEENS1_35KernelTmaWarpSpecializedCooperativeEEENS5_IJNSA_ILi128EEESG_NSA_ILi64EEEEEENS_12float_e4m3_tENS5_IJlSC_lEEESJ_SK_NS4_8TiledMMAINS4_8MMA_AtomIJNS4_4SM904GMMA31MMA_64x128x32_F32E4M3E4M3_SS_TNILNSO_7ScaleInE1ELSQ_1EEEEEENS4_6LayoutISD_NS5_IJSC_NSA_ILi0EEESU_EEEEENS5_IJNS4_10UnderscoreESX_SX_EEEEENS4_13SM90_TMA_LOADENS4_14ComposedLayoutINS4_7SwizzleILi2ELi4ELi3EEENS4_18smem_ptr_flag_bitsILi8EEENST_INS5_IJNSA_ILi8EEESH_EEENS5_IJSH_SC_EEEEEEEvNS4_8identityENS4_23SM90_TMA_LOAD_MULTICASTES1A_vS1B_EENS_8epilogue10collective6detail29Sm90TmaWarpSpecializedAdapterINS1F_15DefaultEpilogueISJ_SK_SK_NS1E_6thread17LinearCombinationISJ_Li1EffLNS1J_9ScaleType4KindE0ELNS_15FloatRoundStyleE2ESJ_EENS1_15EpilogueDefaultEEEEEvvEEEEvNT_6ParamsE:
        .type           _ZN7cutlass13device_kernelINS_4gemm6kernel13GemmUniversalIN4cute5tupleIJiiiiEEENS1_10collective13CollectiveMmaINS1_37MainloopSm90TmaGmmaWarpSpecializedFP8ILi14ENS5_IJNS4_1CILi2EEENSA_ILi1EEESC_EEENS1_35KernelTmaWarpSpecializedCooperativeEEENS5_IJNSA_ILi128EEESG_NSA_ILi64EEEEEENS_12float_e4m3_tENS5_IJlSC_lEEESJ_SK_NS4_8TiledMMAINS4_8MMA_AtomIJNS4_4SM904GMMA31MMA_64x128x32_F32E4M3E4M3_SS_TNILNSO_7ScaleInE1ELSQ_1EEEEEENS4_6LayoutISD_NS5_IJSC_NSA_ILi0EEESU_EEEEENS5_IJNS4_10UnderscoreESX_SX_EEEEENS4_13SM90_TMA_LOADENS4_14ComposedLayoutINS4_7SwizzleILi2ELi4ELi3EEENS4_18smem_ptr_flag_bitsILi8EEENST_INS5_IJNSA_ILi8EEESH_EEENS5_IJSH_SC_EEEEEEEvNS4_8identityENS4_23SM90_TMA_LOAD_MULTICASTES1A_vS1B_EENS_8epilogue10collective6detail29Sm90TmaWarpSpecializedAdapterINS1F_15DefaultEpilogueISJ_SK_SK_NS1E_6thread17LinearCombinationISJ_Li1EffLNS1J_9ScaleType4KindE0ELNS_15FloatRoundStyleE2ESJ_EENS1_15EpilogueDefaultEEEEEvvEEEEvNT_6ParamsE,@function
        .size           _ZN7cutlass13device_kernelINS_4gemm6kernel13GemmUniversalIN4cute5tupleIJiiiiEEENS1_10collective13CollectiveMmaINS1_37MainloopSm90TmaGmmaWarpSpecializedFP8ILi14ENS5_IJNS4_1CILi2EEENSA_ILi1EEESC_EEENS1_35KernelTmaWarpSpecializedCooperativeEEENS5_IJNSA_ILi128EEESG_NSA_ILi64EEEEEENS_12float_e4m3_tENS5_IJlSC_lEEESJ_SK_NS4_8TiledMMAINS4_8MMA_AtomIJNS4_4SM904GMMA31MMA_64x128x32_F32E4M3E4M3_SS_TNILNSO_7ScaleInE1ELSQ_1EEEEEENS4_6LayoutISD_NS5_IJSC_NSA_ILi0EEESU_EEEEENS5_IJNS4_10UnderscoreESX_SX_EEEEENS4_13SM90_TMA_LOADENS4_14ComposedLayoutINS4_7SwizzleILi2ELi4ELi3EEENS4_18smem_ptr_flag_bitsILi8EEENST_INS5_IJNSA_ILi8EEESH_EEENS5_IJSH_SC_EEEEEEEvNS4_8identityENS4_23SM90_TMA_LOAD_MULTICASTES1A_vS1B_EENS_8epilogue10collective6detail29Sm90TmaWarpSpecializedAdapterINS1F_15DefaultEpilogueISJ_SK_SK_NS1E_6thread17LinearCombinationISJ_Li1EffLNS1J_9ScaleType4KindE0ELNS_15FloatRoundStyleE2ESJ_EENS1_15EpilogueDefaultEEEEEvvEEEEvNT_6ParamsE,(.L_x_227 - _ZN7cutlass13device_kernelINS_4gemm6kernel13GemmUniversalIN4cute5tupleIJiiiiEEENS1_10collective13CollectiveMmaINS1_37MainloopSm90TmaGmmaWarpSpecializedFP8ILi14ENS5_IJNS4_1CILi2EEENSA_ILi1EEESC_EEENS1_35KernelTmaWarpSpecializedCooperativeEEENS5_IJNSA_ILi128EEESG_NSA_ILi64EEEEEENS_12float_e4m3_tENS5_IJlSC_lEEESJ_SK_NS4_8TiledMMAINS4_8MMA_AtomIJNS4_4SM904GMMA31MMA_64x128x32_F32E4M3E4M3_SS_TNILNSO_7ScaleInE1ELSQ_1EEEEEENS4_6LayoutISD_NS5_IJSC_NSA_ILi0EEESU_EEEEENS5_IJNS4_10UnderscoreESX_SX_EEEEENS4_13SM90_TMA_LOADENS4_14ComposedLayoutINS4_7SwizzleILi2ELi4ELi3EEENS4_18smem_ptr_flag_bitsILi8EEENST_INS5_IJNSA_ILi8EEESH_EEENS5_IJSH_SC_EEEEEEEvNS4_8identityENS4_23SM90_TMA_LOAD_MULTICASTES1A_vS1B_EENS_8epilogue10collective6detail29Sm90TmaWarpSpecializedAdapterINS1F_15DefaultEpilogueISJ_SK_SK_NS1E_6thread17LinearCombinationISJ_Li1EffLNS1J_9ScaleType4KindE0ELNS_15FloatRoundStyleE2ESJ_EENS1_15EpilogueDefaultEEEEEvvEEEEvNT_6ParamsE)
        .other          _ZN7cutlass13device_kernelINS_4gemm6kernel13GemmUniversalIN4cute5tupleIJiiiiEEENS1_10collective13CollectiveMmaINS1_37MainloopSm90TmaGmmaWarpSpecializedFP8ILi14ENS5_IJNS4_1CILi2EEENSA_ILi1EEESC_EEENS1_35KernelTmaWarpSpecializedCooperativeEEENS5_IJNSA_ILi128EEESG_NSA_ILi64EEEEEENS_12float_e4m3_tENS5_IJlSC_lEEESJ_SK_NS4_8TiledMMAINS4_8MMA_AtomIJNS4_4SM904GMMA31MMA_64x128x32_F32E4M3E4M3_SS_TNILNSO_7ScaleInE1ELSQ_1EEEEEENS4_6LayoutISD_NS5_IJSC_NSA_ILi0EEESU_EEEEENS5_IJNS4_10UnderscoreESX_SX_EEEEENS4_13SM90_TMA_LOADENS4_14ComposedLayoutINS4_7SwizzleILi2ELi4ELi3EEENS4_18smem_ptr_flag_bitsILi8EEENST_INS5_IJNSA_ILi8EEESH_EEENS5_IJSH_SC_EEEEEEEvNS4_8identityENS4_23SM90_TMA_LOAD_MULTICASTES1A_vS1B_EENS_8epilogue10collective6detail29Sm90TmaWarpSpecializedAdapterINS1F_15DefaultEpilogueISJ_SK_SK_NS1E_6thread17LinearCombinationISJ_Li1EffLNS1J_9ScaleType4KindE0ELNS_15FloatRoundStyleE2ESJ_EENS1_15EpilogueDefaultEEEEEvvEEEEvNT_6ParamsE,@"STO_CUDA_ENTRY STV_DEFAULT"
_ZN7cutlass13device_kernelINS_4gemm6kernel13GemmUniversalIN4cute5tupleIJiiiiEEENS1_10collective13CollectiveMmaINS1_37MainloopSm90TmaGmmaWarpSpecializedFP8ILi14ENS5_IJNS4_1CILi2EEENSA_ILi1EEESC_EEENS1_35KernelTmaWarpSpecializedCooperativeEEENS5_IJNSA_ILi128EEESG_NSA_ILi64EEEEEENS_12float_e4m3_tENS5_IJlSC_lEEESJ_SK_NS4_8TiledMMAINS4_8MMA_AtomIJNS4_4SM904GMMA31MMA_64x128x32_F32E4M3E4M3_SS_TNILNSO_7ScaleInE1ELSQ_1EEEEEENS4_6LayoutISD_NS5_IJSC_NSA_ILi0EEESU_EEEEENS5_IJNS4_10UnderscoreESX_SX_EEEEENS4_13SM90_TMA_LOADENS4_14ComposedLayoutINS4_7SwizzleILi2ELi4ELi3EEENS4_18smem_ptr_flag_bitsILi8EEENST_INS5_IJNSA_ILi8EEESH_EEENS5_IJSH_SC_EEEEEEEvNS4_8identityENS4_23SM90_TMA_LOAD_MULTICASTES1A_vS1B_EENS_8epilogue10collective6detail29Sm90TmaWarpSpecializedAdapterINS1F_15DefaultEpilogueISJ_SK_SK_NS1E_6thread17LinearCombinationISJ_Li1EffLNS1J_9ScaleType4KindE0ELNS_15FloatRoundStyleE2ESJ_EENS1_15EpilogueDefaultEEEEEvvEEEEvNT_6ParamsE:
[----:B------:R-:W-:Y:S01]  /*0000*/  LDC R1, c[0x0][0x28] ;  /* 0x00000a00ff017b82 */ /* 0x000fe20000000800 */
[----:B------:R-:W0:Y:S01]  /*0010*/  S2R R0, SR_TID.X ;  /* 0x0000000000007919 */ /* 0x000e220000002100 */
[----:B------:R-:W-:Y:S01]  /*0020*/  ELECT P0, URZ, PT ;  /* 0x00000000003f782f */ /* 0x000fe20003800000 */
[----:B------:R-:W-:Y:S01]  /*0030*/  BSSY B0, `(.L_x_0) ;  /* 0x000000f000007945 */ /* 0x000fe20003800000 */
[--C-:B0-----:R-:W-:Y:S02]  /*0040*/  SHF.R.U32.HI R2, RZ, 0x5, R0.reuse ;  /* 0x00000005ff027819 */ /* 0x101fe40000011600 */
[----:B------:R-:W-:-:S03]  /*0050*/  SHF.R.U32.HI R3, RZ, 0x7, R0 ;  /* 0x00000007ff037819 */ /* 0x000fc60000011600 */
[----:B------:R-:W0:Y:S04]  /*0060*/  SHFL.IDX PT, R7, R2, RZ, 0x1f ;  /* 0x00001fff02077589 */ /* 0x000e2800000e0000 */
[----:B------:R-:W1:Y:S01]  /*0070*/  SHFL.IDX PT, R3, R3, RZ, 0x1f ;  /* 0x00001fff03037589 */ /* 0x000e6200000e0000 */
[----:B0-----:R-:W-:-:S13]  /*0080*/  ISETP.NE.OR P0, PT, R7, RZ, !P0 ;  /* 0x000000ff0700720c */ /* 0x001fda0004705670 */
[----:B-1----:R-:W-:Y:S05]  /*0090*/  @P0 BRA `(.L_x_1) ;  /* 0x0000000000200947 */ /* 0x002fea0003800000 */
[----:B------:R-:W-:Y:S02]  /*00a0*/  ULDC.64 UR4, c[0x0][0x198] ;  /* 0x0000660000047ab9 */ /* 0x000fe40000000a00 */
[----:B------:R-:W-:Y:S02]  /*00b0*/  UIADD3 UR6, UP0, UR4, 0xf0, URZ ;  /* 0x000000f004067890 */ /* 0x000fe4000ff1e03f */
[----:B------:R-:W-:Y:S02]  /*00c0*/  UIADD3 UR4, UP1, UR4, 0x1f0, URZ ;  /* 0x000001f004047890 */ /* 0x000fe4000ff3e03f */
[----:B------:R-:W-:Y:S02]  /*00d0*/  UIADD3.X UR7, URZ, UR5, URZ, UP0, !UPT ;  /* 0x000000053f077290 */ /* 0x000fe400087fe43f */
[----:B------:R-:W-:-:S07]  /*00e0*/  UIADD3.X UR5, URZ, UR5, URZ, UP1, !UPT ;  /* 0x000000053f057290 */ /* 0x000fce0008ffe43f */
[----:B------:R0:W-:Y:S02]  /*00f0*/  UTMACCTL.PF [UR6] ;  /* 0x00000000060079b9 */ /* 0x0001e40008040000 */
[----:B------:R0:W-:Y:S02]  /*0100*/  UTMACCTL.PF [UR4] ;  /* 0x00000000040079b9 */ /* 0x0001e40008040000 */
[----:B0-----:R-:W-:Y:S01]  /*0110*/  NOP ;  /* 0x0000000000007918 */ /* 0x001fe20000000000 */
.L_x_1:
[----:B------:R-:W-:Y:S05]  /*0120*/  BSYNC B0 ;  /* 0x0000000000007941 */ /* 0x000fea0003800000 */
.L_x_0:
[----:B------:R-:W0:Y:S02]  /*0130*/  SHFL.IDX PT, R4, R2, RZ, 0x1f ;  /* 0x00001fff02047589 */ /* 0x000e2400000e0000 */
[----:B0-----:R-:W-:-:S13]  /*0140*/  ISETP.NE.AND P0, PT, R4, RZ, PT ;  /* 0x000000ff0400720c */ /* 0x001fda0003f05270 */
[----:B------:R-:W-:Y:S05]  /*0150*/  @P0 BRA `(.L_x_2) ;  /* 0x0000000000b40947 */ /* 0x000fea0003800000 */
[----:B------:R-:W-:Y:S01]  /*0160*/  ELECT P0, URZ, PT ;  /* 0x00000000003f782f */ /* 0x000fe20003800000 */
[----:B------:R-:W-:-:S12]  /*0170*/  BSSY B0, `(.L_x_2) ;  /* 0x000002b000007945 */ /* 0x000fd80003800000 */
[----:B------:R-:W-:Y:S05]  /*0180*/  @!P0 BRA `(.L_x_3) ;  /* 0x0000000000a48947 */ /* 0x000fea0003800000 */
[----:B------:R-:W0:Y:S01]  /*0190*/  S2UR UR8, SR_CgaCtaId ;  /* 0x00000000000879c3 */ /* 0x000e220000008800 */
[----:B------:R-:W-:Y:S01]  /*01a0*/  UMOV UR4, 0x400 ;  /* 0x0000040000047882 */ /* 0x000fe20000000000 */
[----:B------:R-:W-:Y:S01]  /*01b0*/  UMOV UR5, 0x1 ;  /* 0x0000000100057882 */ /* 0x000fe20000000000 */
[----:B------:R-:W-:Y:S02]  /*01c0*/  UMOV UR6, 0x4 ;  /* 0x0000000400067882 */ /* 0x000fe40000000000 */
[----:B------:R-:W-:-:S04]  /*01d0*/  UIADD3 UR6, -UR6, 0x100000, URZ ;  /* 0x0010000006067890 */ /* 0x000fc8000fffe13f */
[----:B------:R-:W-:Y:S02]  /*01e0*/  USHF.L.U32 UR7, UR6, 0xb, URZ ;  /* 0x0000000b06077899 */ /* 0x000fe4000800063f */
[----:B------:R-:W-:Y:S02]  /*01f0*/  USHF.L.U32 UR6, UR6, 0x1, URZ ;  /* 0x0000000106067899 */ /* 0x000fe4000800063f */
[----:B0-----:R-:W-:Y:S02]  /*0200*/  ULEA UR8, UR8, UR4, 0x18 ;  /* 0x0000000408087291 */ /* 0x001fe4000f8ec03f */
[----:B------:R-:W-:-:S04]  /*0210*/  UIADD3 UR4, -UR5, 0x100000, URZ ;  /* 0x0010000005047890 */ /* 0x000fc8000fffe13f */
[----:B------:R-:W-:Y:S02]  /*0220*/  USHF.L.U32 UR5, UR4, 0xb, URZ ;  /* 0x0000000b04057899 */ /* 0x000fe4000800063f */
[----:B------:R-:W-:Y:S01]  /*0230*/  USHF.L.U32 UR4, UR4, 0x1, URZ ;  /* 0x0000000104047899 */ /* 0x000fe2000800063f */
[----:B------:R-:W0:Y:S11]  /*0240*/  FENCE.VIEW.ASYNC.S ;  /* 0x00000000000073c6 */ /* 0x000e360000000000 */
[----:B0-----:R0:W1:Y:S01]  /*0250*/  SYNCS.EXCH.64 URZ, [UR8], UR4 ;  /* 0x00000004083f75b2 */ /* 0x0010620008000100 */
[----:B------:R0:W2:Y:S01]  /*0260*/  SYNCS.EXCH.64 URZ, [UR8+0x70], UR6 ;  /* 0x00007006083f75b2 */ /* 0x0000a20008000100 */
[----:B------:R0:W3:Y:S01]  /*0270*/  SYNCS.EXCH.64 URZ, [UR8+0x8], UR4 ;  /* 0x00000804083f75b2 */ /* 0x0000e20008000100 */
[----:B------:R0:W4:Y:S01]  /*0280*/  SYNCS.EXCH.64 URZ, [UR8+0x78], UR6 ;  /* 0x00007806083f75b2 */ /* 0x0001220008000100 */
[----:B------:R0:W0:Y:S01]  /*0290*/  SYNCS.EXCH.64 URZ, [UR8+0x10], UR4 ;  /* 0x00001004083f75b2 */ /* 0x0000220008000100 */
        /* <DEDUP_REMOVED lines=23> */
[----:B-1234-:R-:W-:Y:S01]  /*0410*/  NOP ;  /* 0x0000000000007918 */ /* 0x01efe20000000000 */
.L_x_3:
[----:B0-----:R-:W-:Y:S05]  /*0420*/  BSYNC B0 ;  /* 0x0000000000007941 */ /* 0x001fea0003800000 */
.L_x_2:
[----:B------:R-:W-:Y:S01]  /*0430*/  SHF.R.S32.HI R5, RZ, 0x1f, R0 ;  /* 0x0000001fff057819 */ /* 0x000fe20000011400 */
[----:B------:R-:W0:Y:S01]  /*0440*/  SHFL.IDX PT, R2, R2, RZ, 0x1f ;  /* 0x00001fff02027589 */ /* 0x000e2200000e0000 */
[----:B------:R-:W1:Y:S01]  /*0450*/  S2UR UR8, SR_CTAID.X ;  /* 0x00000000000879c3 */ /* 0x000e620000002500 */
[----:B------:R-:W-:Y:S02]  /*0460*/  ELECT P0, URZ, PT ;  /* 0x00000000003f782f */ /* 0x000fe40003800000 */
[----:B------:R-:W-:Y:S01]  /*0470*/  LEA.HI R5, R5, R0, RZ, 0x7 ;  /* 0x0000000005057211 */ /* 0x000fe200078f38ff */
[----:B------:R-:W2:Y:S01]  /*0480*/  S2R R8, SR_CTAID.Y ;  /* 0x0000000000087919 */ /* 0x000ea20000002600 */
[----:B------:R-:W-:Y:S01]  /*0490*/  SHF.R.S32.HI R11, RZ, 0x1f, R4 ;  /* 0x0000001fff0b7819 */ /* 0x000fe20000011404 */
[----:B------:R-:W-:Y:S01]  /*04a0*/  ULDC UR4, c[0x0][0x150] ;  /* 0x0000540000047ab9 */ /* 0x000fe20000000800 */
[----:B------:R-:W-:Y:S01]  /*04b0*/  LOP3.LUT R5, R5, 0xffffff80, RZ, 0xc0, !PT ;  /* 0xffffff8005057812 */ /* 0x000fe200078ec0ff */
[----:B------:R-:W-:Y:S01]  /*04c0*/  VIADD R16, R3, 0xffffffff ;  /* 0xffffffff03107836 */ /* 0x000fe20000000000 */
[----:B------:R-:W-:Y:S01]  /*04d0*/  LEA.HI R11, R11, R4, RZ, 0x2 ;  /* 0x000000040b0b7211 */ /* 0x000fe200078f10ff */
[----:B------:R-:W3:Y:S01]  /*04e0*/  LDC R12, c[0x0][0x144] ;  /* 0x00005100ff0c7b82 */ /* 0x000ee20000000800 */
[----:B------:R-:W-:Y:S01]  /*04f0*/  NOP ;  /* 0x0000000000007918 */ /* 0x000fe20000000000 */
[----:B------:R-:W-:Y:S01]  /*0500*/  IMAD.IADD R6, R0, 0x1, -R5 ;  /* 0x0000000100067824 */ /* 0x000fe200078e0a05 */
[----:B------:R-:W-:Y:S01]  /*0510*/  LOP3.LUT R11, R11, 0x3ffffffc, RZ, 0xc0, !PT ;  /* 0x3ffffffc0b0b7812 */ /* 0x000fe200078ec0ff */
[----:B------:R-:W-:Y:S01]  /*0520*/  NOP ;  /* 0x0000000000007918 */ /* 0x000fe20000000000 */
[----:B------:R-:W-:-:S02]  /*0530*/  ISETP.NE.AND P4, PT, R3, RZ, PT ;  /* 0x000000ff0300720c */ /* 0x000fc40003f85270 */
[----:B------:R-:W-:Y:S01]  /*0540*/  SHF.R.S32.HI R5, RZ, 0x1f, R6 ;  /* 0x0000001fff057819 */ /* 0x000fe20000011406 */
[----:B------:R-:W-:Y:S01]  /*0550*/  IMAD.IADD R4, R4, 0x1, -R11 ;  /* 0x0000000104047824 */ /* 0x000fe200078e0a0b */
[----:B------:R-:W4:Y:S01]  /*0560*/  LDC R14, c[0x0][0x140] ;  /* 0x00005000ff0e7b82 */ /* 0x000f220000000800 */
[----:B------:R-:W-:Y:S02]  /*0570*/  ISETP.GE.U32.AND P6, PT, R16, 0x2, PT ;  /* 0x000000021000780c */ /* 0x000fe40003fc6070 */
[----:B------:R-:W-:Y:S02]  /*0580*/  LEA.HI R5, R5, R6, RZ, 0x3 ;  /* 0x0000000605057211 */ /* 0x000fe400078f18ff */
[----:B0-----:R-:W-:Y:S02]  /*0590*/  ISETP.NE.OR P0, PT, R2, RZ, !P0 ;  /* 0x000000ff0200720c */ /* 0x001fe40004705670 */
[--C-:B------:R-:W-:Y:S01]  /*05a0*/  SHF.R.S32.HI R2, RZ, 0x3, R5.reuse ;  /* 0x00000003ff027819 */ /* 0x100fe20000011405 */
[----:B------:R-:W0:Y:S01]  /*05b0*/  LDC R13, c[0x0][0x148] ;  /* 0x00005200ff0d7b82 */ /* 0x000e220000000800 */
[----:B------:R-:W-:-:S02]  /*05c0*/  SHF.R.S32.HI R5, RZ, 0x1f, R5 ;  /* 0x0000001fff057819 */ /* 0x000fc40000011405 */
[----:B-1----:R-:W-:Y:S02]  /*05d0*/  I2FP.F32.U32 R10, UR8 ;  /* 0x00000008000a7c45 */ /* 0x002fe40008201000 */
[----:B------:R-:W-:-:S03]  /*05e0*/  LEA.HI R5, R5, R2, RZ, 0x2 ;  /* 0x0000000205057211 */ /* 0x000fc600078f10ff */
[----:B------:R-:W-:Y:S01]  /*05f0*/  FMUL R10, R10, UR4 ;  /* 0x000000040a0a7c20 */ /* 0x000fe20008400000 */
[----:B------:R-:W-:Y:S01]  /*0600*/  LOP3.LUT R5, R5, 0xfffffffc, RZ, 0xc0, !PT ;  /* 0xfffffffc05057812 */ /* 0x000fe200078ec0ff */
[----:B------:R-:W-:Y:S01]  /*0610*/  VOTEU.ALL UP0, P0 ;  /* 0x00000000003f7886 */ /* 0x000fe20000000000 */
[----:B--2---:R-:W-:Y:S01]  /*0620*/  I2FP.F32.U32 R11, R8 ;  /* 0x00000008000b7245 */ /* 0x004fe20000201000 */
[----:B------:R-:W-:Y:S01]  /*0630*/  ULDC UR4, c[0x0][0x154] ;  /* 0x0000550000047ab9 */ /* 0x000fe20000000800 */
[----:B------:R-:W-:Y:S01]  /*0640*/  VOTEU.ALL UP1, P0 ;  /* 0x00000000003f7886 */ /* 0x000fe20000020000 */
[----:B------:R-:W1:Y:S01]  /*0650*/  F2I.U32.TRUNC.NTZ R10, R10 ;  /* 0x0000000a000a7305 */ /* 0x000e62000020f000 */
[----:B------:R-:W-:Y:S01]  /*0660*/  IMAD.IADD R5, R2, 0x1, -R5 ;  /* 0x0000000102057824 */ /* 0x000fe200078e0a05 */
[----:B------:R-:W2:Y:S01]  /*0670*/  @!UP0 S2UR UR7, SR_CgaCtaId ;  /* 0x00000000000789c3 */ /* 0x000ea20000008800 */
[----:B------:R-:W-:Y:S01]  /*0680*/  @!UP0 UMOV UR6, 0x400 ;  /* 0x0000040000068882 */ /* 0x000fe20000000000 */
[----:B----4-:R-:W-:Y:S01]  /*0690*/  ISETP.EQ.U32.AND P3, PT, R14, 0x1, PT ;  /* 0x000000010e00780c */ /* 0x010fe20003f62070 */
[----:B------:R-:W-:-:S05]  /*06a0*/  IMAD R5, R4, 0x4, R5 ;  /* 0x0000000404057824 */ /* 0x000fca00078e0205 */
[----:B------:R-:W-:-:S04]  /*06b0*/  LEA.HI R2, R5, R5, RZ, 0x1 ;  /* 0x0000000505027211 */ /* 0x000fc800078f08ff */
[----:B------:R-:W-:Y:S01]  /*06c0*/  LOP3.LUT R4, R2, 0xfffffffe, RZ, 0xc0, !PT ;  /* 0xfffffffe02047812 */ /* 0x000fe200078ec0ff */
[----:B-1----:R-:W-:Y:S02]  /*06d0*/  IMAD.MOV R15, RZ, RZ, -R10 ;  /* 0x000000ffff0f7224 */ /* 0x002fe400078e0a0a */
[----:B------:R-:W-:Y:S01]  /*06e0*/  FMUL R10, R11, UR4 ;  /* 0x000000040b0a7c20 */ /* 0x000fe20008400000 */
[----:B------:R-:W-:Y:S01]  /*06f0*/  SHF.R.S32.HI R2, RZ, 0x1f, R7 ;  /* 0x0000001fff027819 */ /* 0x000fe20000011407 */
[----:B------:R-:W-:Y:S01]  /*0700*/  UMOV UR4, 0x20 ;  /* 0x0000002000047882 */ /* 0x000fe20000000000 */
[----:B---3--:R-:W-:Y:S01]  /*0710*/  IMAD R12, R12, R15, UR8 ;  /* 0x000000080c0c7e24 */ /* 0x008fe2000f8e020f */
[----:B------:R-:W-:-:S04]  /*0720*/  @!UP0 UIADD3 UR4, -UR4, 0x100000, URZ ;  /* 0x0010000004048890 */ /* 0x000fc8000fffe13f */
[----:B------:R-:W-:Y:S02]  /*0730*/  @!UP0 USHF.L.U32 UR5, UR4, 0xb, URZ ;  /* 0x0000000b04058899 */ /* 0x000fe4000800063f */
[----:B------:R-:W-:Y:S01]  /*0740*/  @!UP0 USHF.L.U32 UR4, UR4, 0x1, URZ ;  /* 0x0000000104048899 */ /* 0x000fe2000800063f */
[C---:B------:R-:W-:Y:S01]  /*0750*/  IMAD.IADD R11, R5.reuse, 0x1, -R4 ;  /* 0x00000001050b7824 */ /* 0x040fe200078e0a04 */
[----:B------:R-:W1:Y:S01]  /*0760*/  F2I.U32.TRUNC.NTZ R10, R10 ;  /* 0x0000000a000a7305 */ /* 0x000e62000020f000 */
[----:B------:R-:W-:Y:S01]  /*0770*/  LEA.HI R2, R2, R7, RZ, 0x2 ;  /* 0x0000000702027211 */ /* 0x000fe200078f10ff */
[----:B------:R-:W-:Y:S02]  /*0780*/  IMAD.SHL.U32 R4, R5, 0x4, RZ ;  /* 0x0000000405047824 */ /* 0x000fe400078e00ff */
[----:B------:R-:W-:Y:S01]  /*0790*/  ISETP.NE.AND P2, PT, R11, R12, PT ;  /* 0x0000000c0b00720c */ /* 0x000fe20003f45270 */
[----:B--2---:R-:W-:Y:S01]  /*07a0*/  @!UP0 ULEA UR6, UR7, UR6, 0x18 ;  /* 0x0000000607068291 */ /* 0x004fe2000f8ec03f */
[----:B------:R-:W-:Y:S01]  /*07b0*/  LOP3.LUT R2, R2, 0xfffffffc, RZ, 0xc0, !PT ;  /* 0xfffffffc02027812 */ /* 0x000fe200078ec0ff */
[----:B------:R-:W-:Y:S01]  /*07c0*/  VOTEU.ALL UP0, P0 ;  /* 0x00000000003f7886 */ /* 0x000fe20000000000 */
[----:B------:R-:W-:-:S02]  /*07d0*/  LOP3.LUT R5, R5, 0xc, R4, 0x78, !PT ;  /* 0x0000000c05057812 */ /* 0x000fc400078e7804 */
[----:B------:R-:W-:Y:S01]  /*07e0*/  LOP3.LUT P0, RZ, R6, 0x7, RZ, 0xc0, !PT ;  /* 0x0000000706ff7812 */ /* 0x000fe2000780c0ff */
[----:B------:R-:W-:Y:S02]  /*07f0*/  IMAD.IADD R7, R7, 0x1, -R2 ;  /* 0x0000000107077824 */ /* 0x000fe400078e0a02 */
[----:B------:R-:W-:Y:S01]  /*0800*/  IMAD.MOV.U32 R6, RZ, RZ, 0x1 ;  /* 0x00000001ff067424 */ /* 0x000fe200078e00ff */
[----:B------:R-:W-:Y:S01]  /*0810*/  ISETP.LT.U32.AND P0, PT, R5, 0x2, !P0 ;  /* 0x000000020500780c */ /* 0x000fe20004701070 */
[----:B-1----:R-:W-:Y:S01]  /*0820*/  IMAD.MOV R20, RZ, RZ, -R10 ;  /* 0x000000ffff147224 */ /* 0x002fe200078e0a0a */
[----:B------:R-:W-:Y:S01]  /*0830*/  ISETP.NE.AND P1, PT, R7, 0x3, PT ;  /* 0x000000030700780c */ /* 0x000fe20003f25270 */
[----:B------:R-:W1:Y:S02]  /*0840*/  FENCE.VIEW.ASYNC.S ;  /* 0x00000000000073c6 */ /* 0x000e640000000000 */
[----:B-1----:R1:W2:Y:S01]  /*0850*/  @!UP0 SYNCS.EXCH.64 URZ, [UR6+0xf0], UR4 ;  /* 0x0000f004063f85b2 */ /* 0x0022a20008000100 */
[----:B------:R-:W-:Y:S01]  /*0860*/  @P2 LEA.HI R2, R5, R5, RZ, 0x1 ;  /* 0x0000000505022211 */ /* 0x000fe200078f08ff */
[----:B0-----:R-:W-:Y:S01]  /*0870*/  IMAD R11, R13, R20, R8 ;  /* 0x000000140d0b7224 */ /* 0x001fe200078e0208 */
[----:B------:R-:W-:-:S02]  /*0880*/  ISETP.EQ.OR P1, PT, R7, RZ, !P1 ;  /* 0x000000ff0700720c */ /* 0x000fc40004f22670 */
[----:B------:R-:W-:Y:S02]  /*0890*/  @P2 SHF.R.S32.HI R2, RZ, 0x1, R2 ;  /* 0x00000001ff022819 */ /* 0x000fe40000011402 */
[----:B------:R-:W-:Y:S02]  /*08a0*/  ISETP.EQ.AND P1, PT, R3, RZ, P1 ;  /* 0x000000ff0300720c */ /* 0x000fe40000f22270 */
[----:B------:R-:W-:Y:S02]  /*08b0*/  @P2 ISETP.NE.AND P5, PT, R2, R11, PT ;  /* 0x0000000b0200220c */ /* 0x000fe40003fa5270 */
[----:B------:R-:W-:Y:S02]  /*08c0*/  SEL R3, RZ, 0x1, !P0 ;  /* 0x00000001ff037807 */ /* 0x000fe40004000000 */
[----:B------:R-:W-:Y:S02]  /*08d0*/  @P2 SEL R6, RZ, 0x1, P5 ;  /* 0x00000001ff062807 */ /* 0x000fe40002800000 */
[----:B------:R-:W-:Y:S01]  /*08e0*/  SEL R4, RZ, 0x1, !P1 ;  /* 0x00000001ff047807 */ /* 0x000fe20004800000 */
[----:B------:R1:W0:Y:S01]  /*08f0*/  @!UP1 SYNCS.EXCH.64 URZ, [UR6+0xf8], UR4 ;  /* 0x0000f804063f95b2 */ /* 0x0002220008000100 */
[----:B------:R-:W-:Y:S01]  /*0900*/  LOP3.LUT R6, R6, R3, RZ, 0xc0, !PT ;  /* 0x0000000306067212 */ /* 0x000fe200078ec0ff */
[----:B------:R-:W-:Y:S01]  /*0910*/  NOP ;  /* 0x0000000000007918 */ /* 0x000fe20000000000 */
[----:B------:R-:W-:Y:S01]  /*0920*/  SEL R4, R4, 0x2, P6 ;  /* 0x0000000204047807 */ /* 0x000fe20003000000 */
[----:B------:R-:W-:Y:S06]  /*0930*/  @!P3 BRA `(.L_x_4) ;  /* 0x000000000008b947 */ /* 0x000fec0003800000 */
[----:B0-2---:R-:W-:Y:S01]  /*0940*/  UCGABAR_ARV ;  /* 0x00000000000079c7 */ /* 0x005fe20008000000 */
[----:B------:R-:W-:Y:S05]  /*0950*/  BRA `(.L_x_5) ;  /* 0x0000000000047947 */ /* 0x000fea0003800000 */
.L_x_4:
[----:B0-2---:R-:W-:Y:S01]  /*0960*/  NOP ;  /* 0x0000000000007918 */ /* 0x005fe20000000000 */
.L_x_5:
[----:B------:R-:W0:Y:S01]  /*0970*/  LDC R2, c[0x0][0x65c] ;  /* 0x00019700ff027b82 */ /* 0x000e220000000800 */
[----:B------:R-:W-:Y:S01]  /*0980*/  IMAD.MOV.U32 R3, RZ, RZ, RZ ;  /* 0x000000ffff037224 */ /* 0x000fe200078e00ff */
[----:B0-----:R-:W-:Y:S01]  /*0990*/  ISETP.NE.AND P2, PT, R2, 0x1, PT ;  /* 0x000000010200780c */ /* 0x001fe20003f45270 */
[----:B------:R-:W-:-:S12]  /*09a0*/  IMAD.U32 R2, RZ, RZ, UR8 ;  /* 0x00000008ff027e24 */ /* 0x000fd8000f8e00ff */
[----:B------:R-:W0:Y:S01]  /*09b0*/  @P2 LDC R15, c[0x0][0x10] ;  /* 0x00000400ff0f2b82 */ /* 0x000e220000000800 */
[----:B------:R-:W-:Y:S02]  /*09c0*/  @P2 IMAD.MOV.U32 R9, RZ, RZ, RZ ;  /* 0x000000ffff092224 */ /* 0x000fe400078e00ff */
[----:B------:R-:W-:-:S05]  /*09d0*/  @P2 IMAD.MOV.U32 R17, RZ, RZ, RZ ;  /* 0x000000ffff112224 */ /* 0x000fca00078e00ff */
[----:B------:R-:W2:Y:S01]  /*09e0*/  @!P2 LDC R11, c[0x0][0xc] ;  /* 0x00000300ff0bab82 */ /* 0x000ea20000000800 */
[----:B0-----:R-:W-:-:S04]  /*09f0*/  @P2 IMAD.WIDE.U32 R14, R15, UR8, R8 ;  /* 0x000000080f0e2c25 */ /* 0x001fc8000f8e0008 */
[----:B--2---:R-:W-:-:S04]  /*0a00*/  @!P2 IMAD.WIDE.U32 R10, R8, R11, R2 ;  /* 0x0000000b080aa225 */ /* 0x004fc800078e0002 */
[----:B------:R-:W-:Y:S02]  /*0a10*/  @P2 IMAD.MOV.U32 R2, RZ, RZ, R14 ;  /* 0x000000ffff022224 */ /* 0x000fe400078e000e */
[----:B------:R-:W-:Y:S02]  /*0a20*/  @P2 IMAD.IADD R3, R15, 0x1, R17 ;  /* 0x000000010f032824 */ /* 0x000fe400078e0211 */
[----:B------:R-:W-:Y:S02]  /*0a30*/  @!P2 IMAD.MOV.U32 R2, RZ, RZ, R10 ;  /* 0x000000ffff02a224 */ /* 0x000fe400078e000a */
[----:B------:R-:W-:Y:S01]  /*0a40*/  @!P2 IMAD.MOV.U32 R3, RZ, RZ, R11 ;  /* 0x000000ffff03a224 */ /* 0x000fe200078e000b */
[----:B------:R-:W-:Y:S06]  /*0a50*/  @!P3 BRA `(.L_x_6) ;  /* 0x00000000000cb947 */ /* 0x000fec0003800000 */
[----:B------:R-:W-:Y:S01]  /*0a60*/  UCGABAR_WAIT ;  /* 0x0000000000007dc7 */ /* 0x000fe20008000000 */
[----:B------:R-:W-:Y:S01]  /*0a70*/  CCTL.IVALL ;  /* 0x00000000ff00798f */ /* 0x000fe20002000000 */
[----:B------:R-:W-:Y:S05]  /*0a80*/  BRA `(.L_x_7) ;  /* 0x0000000000047947 */ /* 0x000fea0003800000 */
.L_x_6:
[----:B------:R-:W-:Y:S06]  /*0a90*/  BAR.SYNC.DEFER_BLOCKING 0x0 ;  /* 0x0000000000007b1d */ /* 0x000fec0000010000 */
.L_x_7:
[----:B------:R-:W-:Y:S05]  /*0aa0*/  @!P4 BRA `(.L_x_8) ;  /* 0x000000740048c947 */ /* 0x000fea0003800000 */
[----:B------:R-:W-:-:S13]  /*0ab0*/  ISETP.GT.U32.AND P0, PT, R16, 0x1, PT ;  /* 0x000000011000780c */ /* 0x000fda0003f04070 */
[----:B-1----:R-:W-:Y:S05]  /*0ac0*/  @P0 EXIT ;  /* 0x000000000000094d */ /* 0x002fea0003800000 */
[----:B------:R-:W-:Y:S01]  /*0ad0*/  ULDC.64 UR4, c[0x0][0x650] ;  /* 0x0001940000047ab9 */ /* 0x000fe20000000a00 */
[----:B------:R-:W-:Y:S01]  /*0ae0*/  PRMT R14, RZ, 0x7610, R14 ;  /* 0x00007610ff0e7816 */ /* 0x000fe2000000000e */
[----:B------:R-:W-:Y:S01]  /*0af0*/  IMAD.MOV.U32 R10, RZ, RZ, -0x1 ;  /* 0xffffffffff0a7424 */ /* 0x000fe200078e00ff */
[----:B------:R-:W-:Y:S01]  /*0b00*/  ISETP.GE.U32.AND P0, PT, R2, UR4, PT ;  /* 0x0000000402007c0c */ /* 0x000fe2000bf06070 */
[----:B------:R-:W-:Y:S02]  /*0b10*/  IMAD.MOV.U32 R11, RZ, RZ, -0x1 ;  /* 0xffffffffff0b7424 */ /* 0x000fe400078e00ff */
[----:B------:R-:W-:Y:S01]  /*0b20*/  IMAD.MOV.U32 R7, RZ, RZ, -0x1 ;  /* 0xffffffffff077424 */ /* 0x000fe200078e00ff */
[----:B------:R-:W-:-:S13]  /*0b30*/  ISETP.GE.U32.AND.EX P0, PT, R3, UR5, PT, P0 ;  /* 0x0000000503007c0c */ /* 0x000fda000bf06100 */
[----:B------:R-:W-:Y:S05]  /*0b40*/  @P0 BRA `(.L_x_9) ;  /* 0x0000000400280947 */ /* 0x000fea0003800000 */
[----:B------:R-:W0:Y:S01]  /*0b50*/  LDC.64 R22, c[0x0][0x628] ;  /* 0x00018a00ff167b82 */ /* 0x000e220000000a00 */
[----:B------:R-:W-:Y:S02]  /*0b60*/  IMAD.MOV.U32 R10, RZ, RZ, R2 ;  /* 0x000000ffff0a7224 */ /* 0x000fe400078e0002 */
[----:B------:R-:W-:-:S05]  /*0b70*/  IMAD.MOV.U32 R11, RZ, RZ, R3 ;  /* 0x000000ffff0b7224 */ /* 0x000fca00078e0003 */
[----:B------:R-:W1:Y:S08]  /*0b80*/  LDC R18, c[0x0][0x630] ;  /* 0x00018c00ff127b82 */ /* 0x000e700000000800 */
[----:B------:R-:W2:Y:S01]  /*0b90*/  LDC.64 R24, c[0x0][0x620] ;  /* 0x00018800ff187b82 */ /* 0x000ea20000000a00 */
[----:B0-----:R-:W-:-:S04]  /*0ba0*/  ISETP.NE.U32.AND P0, PT, R22, RZ, PT ;  /* 0x000000ff1600720c */ /* 0x001fc80003f05070 */
[----:B------:R-:W-:-:S13]  /*0bb0*/  ISETP.NE.AND.EX P0, PT, R23, RZ, PT, P0 ;  /* 0x000000ff1700720c */ /* 0x000fda0003f05300 */
[----:B-12---:R-:W-:Y:S05]  /*0bc0*/  @!P0 BRA `(.L_x_10) ;  /* 0x0000000000288947 */ /* 0x006fea0003800000 */
[----:B------:R-:W0:Y:S02]  /*0bd0*/  LDC R7, c[0x0][0x634] ;  /* 0x00018d00ff077b82 */ /* 0x000e240000000800 */
[----:B0-----:R-:W-:-:S05]  /*0be0*/  IADD3 R7, P0, R2, R7, RZ ;  /* 0x0000000702077210 */ /* 0x001fca0007f1e0ff */
[----:B------:R-:W-:-:S04]  /*0bf0*/  IMAD.X R19, RZ, RZ, R3, P0 ;  /* 0x000000ffff137224 */ /* 0x000fc800000e0603 */
[----:B------:R-:W-:-:S04]  /*0c00*/  IMAD.WIDE.U32 R10, R19, R22, RZ ;  /* 0x00000016130a7225 */ /* 0x000fc800078e00ff */
[----:B------:R-:W-:-:S04]  /*0c10*/  IMAD.WIDE.U32 R14, P0, R7, R23, R10 ;  /* 0x00000017070e7225 */ /* 0x000fc8000780000a */
[----:B------:R-:W-:-:S04]  /*0c20*/  IMAD.WIDE.U32 R10, R7, R22, RZ ;  /* 0x00000016070a7225 */ /* 0x000fc800078e00ff */
[----:B------:R-:W-:Y:S01]  /*0c30*/  IMAD.X R17, RZ, RZ, RZ, P0 ;  /* 0x000000ffff117224 */ /* 0x000fe200000e06ff */
[----:B------:R-:W-:Y:S01]  /*0c40*/  IADD3 RZ, P0, R11, R14, RZ ;  /* 0x0000000e0bff7210 */ /* 0x000fe20007f1e0ff */
[----:B------:R-:W-:-:S04]  /*0c50*/  IMAD.MOV.U32 R16, RZ, RZ, R15 ;  /* 0x000000ffff107224 */ /* 0x000fc800078e000f */
[----:B------:R-:W-:-:S08]  /*0c60*/  IMAD.WIDE.U32.X R10, R19, R23, R16, P0 ;  /* 0x00000017130a7225 */ /* 0x000fd000000e0410 */
.L_x_10:
[----:B------:R-:W0:Y:S01]  /*0c70*/  LDC.64 R26, c[0x0][0x640] ;  /* 0x00019000ff1a7b82 */ /* 0x000e220000000a00 */
[--C-:B------:R-:W-:Y:S01]  /*0c80*/  SHF.R.U64 R28, R10, R18, R11.reuse ;  /* 0x000000120a1c7219 */ /* 0x100fe2000000120b */
[----:B------:R-:W-:Y:S01]  /*0c90*/  IMAD R29, R13, R20, R8 ;  /* 0x000000140d1d7224 */ /* 0x000fe200078e0208 */
[----:B------:R-:W-:Y:S01]  /*0ca0*/  SHF.R.U32.HI R7, RZ, R18, R11 ;  /* 0x00000012ff077219 */ /* 0x000fe2000001160b */
[----:B------:R-:W-:Y:S01]  /*0cb0*/  IMAD.MOV.U32 R23, RZ, RZ, 0x1 ;  /* 0x00000001ff177424 */ /* 0x000fe200078e00ff */
[----:B------:R-:W-:-:S03]  /*0cc0*/  IADD3 R9, P0, RZ, -R28, RZ ;  /* 0x8000001cff097210 */ /* 0x000fc60007f1e0ff */
[----:B------:R-:W1:Y:S02]  /*0cd0*/  LDC R16, c[0x0][0x618] ;  /* 0x00018600ff107b82 */ /* 0x000e640000000800 */
[----:B------:R-:W-:Y:S02]  /*0ce0*/  IMAD.X R7, RZ, RZ, ~R7, P0 ;  /* 0x000000ffff077224 */ /* 0x000fe400000e0e07 */
[----:B------:R-:W-:-:S04]  /*0cf0*/  IMAD.WIDE.U32 R10, R9, R24, R2 ;  /* 0x00000018090a7225 */ /* 0x000fc800078e0002 */
[----:B------:R-:W2:Y:S01]  /*0d00*/  LDC R15, c[0x0][0x608] ;  /* 0x00018200ff0f7b82 */ /* 0x000ea20000000800 */
[----:B------:R-:W-:-:S04]  /*0d10*/  IMAD R14, R7, R24, RZ ;  /* 0x00000018070e7224 */ /* 0x000fc800078e02ff */
[----:B------:R-:W-:-:S03]  /*0d20*/  IMAD R7, R9, R25, R14 ;  /* 0x0000001909077224 */ /* 0x000fc600078e020e */
[----:B------:R-:W3:Y:S01]  /*0d30*/  LDC R22, c[0x0][0x658] ;  /* 0x00019600ff167b82 */ /* 0x000ee20000000800 */
[----:B------:R-:W-:Y:S01]  /*0d40*/  IMAD.IADD R7, R11, 0x1, R7 ;  /* 0x000000010b077824 */ /* 0x000fe200078e0207 */
[----:B0-----:R-:W-:-:S04]  /*0d50*/  ISETP.NE.U32.AND P0, PT, R26, RZ, PT ;  /* 0x000000ff1a00720c */ /* 0x001fc80003f05070 */
[----:B------:R-:W-:Y:S02]  /*0d60*/  ISETP.NE.AND.EX P0, PT, R27, RZ, PT, P0 ;  /* 0x000000ff1b00720c */ /* 0x000fe40003f05300 */
[----:B------:R-:W0:Y:S01]  /*0d70*/  LDC R18, c[0x0][0x600] ;  /* 0x00018000ff127b82 */ /* 0x000e220000000800 */
[-CC-:B-1----:R-:W-:Y:S02]  /*0d80*/  SHF.R.U64 R19, R10, R16.reuse, R7.reuse ;  /* 0x000000100a137219 */ /* 0x182fe40000001207 */
[----:B------:R-:W-:Y:S01]  /*0d90*/  SHF.R.U32.HI R10, RZ, R16, R7 ;  /* 0x00000010ff0a7219 */ /* 0x000fe20000011607 */
[----:B------:R-:W-:-:S04]  /*0da0*/  IMAD.MOV.U32 R7, RZ, RZ, -0x1 ;  /* 0xffffffffff077424 */ /* 0x000fc800078e00ff */
[----:B------:R-:W1:Y:S01]  /*0db0*/  LDC R21, c[0x0][0x648] ;  /* 0x00019200ff157b82 */ /* 0x000e620000000800 */
[-CC-:B--2---:R-:W-:Y:S02]  /*0dc0*/  SHF.R.U64 R16, R19, R15.reuse, R10.reuse ;  /* 0x0000000f13107219 */ /* 0x184fe4000000120a */
[----:B------:R-:W-:-:S05]  /*0dd0*/  SHF.R.U32.HI R9, RZ, R15, R10 ;  /* 0x0000000fff097219 */ /* 0x000fca000001160a */
[----:B------:R-:W2:Y:S01]  /*0de0*/  LDC R24, c[0x0][0x638] ;  /* 0x00018e00ff187b82 */ /* 0x000ea20000000800 */
[-CC-:B---3--:R-:W-:Y:S02]  /*0df0*/  SHF.R.U64 R20, R16, R22.reuse, R9.reuse ;  /* 0x0000001610147219 */ /* 0x188fe40000001209 */
[-C--:B------:R-:W-:Y:S02]  /*0e00*/  SHF.L.U32 R7, R7, R22.reuse, RZ ;  /* 0x0000001607077219 */ /* 0x080fe400000006ff */
[----:B------:R-:W-:Y:S01]  /*0e10*/  SHF.R.U32.HI R9, RZ, R22, R9 ;  /* 0x00000016ff097219 */ /* 0x000fe20000011609 */
[----:B------:R-:W-:Y:S01]  /*0e20*/  IMAD.MOV.U32 R8, RZ, RZ, R20 ;  /* 0x000000ffff087224 */ /* 0x000fe200078e0014 */
[----:B------:R-:W-:Y:S01]  /*0e30*/  LOP3.LUT R13, RZ, R7, RZ, 0x33, !PT ;  /* 0x00000007ff0d7212 */ /* 0x000fe200078e33ff */
[----:B------:R-:W3:Y:S01]  /*0e40*/  LDC R25, c[0x0][0x610] ;  /* 0x00018400ff197b82 */ /* 0x000ee20000000800 */
[----:B------:R-:W-:Y:S05]  /*0e50*/  @!P0 BRA `(.L_x_11) ;  /* 0x0000000000288947 */ /* 0x000fea0003800000 */
[----:B------:R-:W4:Y:S02]  /*0e60*/  LDC R7, c[0x0][0x64c] ;  /* 0x00019300ff077b82 */ /* 0x000f240000000800 */
[----:B----4-:R-:W-:-:S05]  /*0e70*/  IADD3 R7, P0, R20, R7, RZ ;  /* 0x0000000714077210 */ /* 0x010fca0007f1e0ff */
        /* <DEDUP_REMOVED lines=8> */
.L_x_11:
[----:B-1----:R-:W-:Y:S01]  /*0f00*/  SHF.R.U64 R9, R8, R21, R9 ;  /* 0x0000001508097219 */ /* 0x002fe20000001209 */
[----:B0-----:R-:W-:Y:S01]  /*0f10*/  VIADD R10, R18, 0xffffffff ;  /* 0xffffffff120a7836 */ /* 0x001fe20000000000 */
[----:B------:R-:W-:Y:S01]  /*0f20*/  SHF.L.U32 R7, R23, R22, RZ ;  /* 0x0000001617077219 */ /* 0x000fe200000006ff */
[----:B------:R-:W-:Y:S01]  /*0f30*/  IMAD.MOV.U32 R14, RZ, RZ, 0x1 ;  /* 0x00000001ff0e7424 */ /* 0x000fe200078e00ff */
[----:B------:R-:W-:Y:S01]  /*0f40*/  LOP3.LUT R8, R16, R13, RZ, 0xc0, !PT ;  /* 0x0000000d10087212 */ /* 0x000fe200078ec0ff */
[----:B------:R-:W-:Y:S01]  /*0f50*/  IMAD.MOV R11, RZ, RZ, -R9 ;  /* 0x000000ffff0b7224 */ /* 0x000fe200078e0a09 */
[----:B------:R-:W-:Y:S02]  /*0f60*/  SEL R12, R12, R29, !P2 ;  /* 0x0000001d0c0c7207 */ /* 0x000fe40005000000 */
[----:B------:R-:W-:Y:S01]  /*0f70*/  LOP3.LUT R10, R19, R10, RZ, 0xc0, !PT ;  /* 0x0000000a130a7212 */ /* 0x000fe200078ec0ff */
[----:B------:R-:W-:Y:S02]  /*0f80*/  IMAD R9, R7, R9, R8 ;  /* 0x0000000907097224 */ /* 0x000fe400078e0208 */
[----:B--2---:R-:W-:-:S02]  /*0f90*/  IMAD R7, R11, R24, R20 ;  /* 0x000000180b077224 */ /* 0x004fc400078e0214 */
[----:B---3--:R-:W-:Y:S02]  /*0fa0*/  IMAD R12, R9, R25, R12 ;  /* 0x00000019090c7224 */ /* 0x008fe400078e020c */
[----:B------:R-:W-:-:S05]  /*0fb0*/  IMAD R7, R7, R18, R10 ;  /* 0x0000001207077224 */ /* 0x000fca00078e020a */
[----:B------:R-:W-:Y:S02]  /*0fc0*/  SEL R11, R7, R12, !P2 ;  /* 0x0000000c070b7207 */ /* 0x000fe40005000000 */
[----:B------:R-:W-:Y:S01]  /*0fd0*/  SEL R10, R12, R7, !P2 ;  /* 0x000000070c0a7207 */ /* 0x000fe20005000000 */
[----:B------:R-:W-:-:S07]  /*0fe0*/  IMAD.MOV.U32 R7, RZ, RZ, R28 ;  /* 0x000000ffff077224 */ /* 0x000fce00078e001c */
.L_x_9:
[----:B------:R-:W-:-:S08]  /*0ff0*/  NOP ;  /* 0x0000000000007918 */ /* 0x000fd00000000000 */
[----:B------:R-:W0:Y:S02]  /*1000*/  USETMAXREG.TRY_ALLOC.CTAPOOL UP0, 0xe8 ;  /* 0x000000e8000079c8 */ /* 0x000e240008000600 */
[----:B0-----:R-:W-:-:S13]  /*1010*/  PLOP3.LUT P0, PT, PT, PT, UP0, 0x80, 0x0 ;  /* 0x000000000000781c */ /* 0x001fda0003f0f008 */
[----:B------:R-:W-:Y:S05]  /*1020*/  @!P0 BRA `(.L_x_9) ;  /* 0xfffffffc00f08947 */ /* 0x000fea000383ffff */
[----:B------:R-:W-:Y:S01]  /*1030*/  ULDC.64 UR4, c[0x0][0x598] ;  /* 0x0001660000047ab9 */ /* 0x000fe20000000a00 */
[----:B------:R-:W-:Y:S01]  /*1040*/  ULDC.64 UR16, c[0x0][0x208] ;  /* 0x0000820000107ab9 */ /* 0x000fe20000000a00 */
[----:B------:R-:W-:-:S04]  /*1050*/  ISETP.NE.U32.AND P0, PT, RZ, UR4, PT ;  /* 0x00000004ff007c0c */ /* 0x000fc8000bf05070 */
[----:B------:R-:W-:-:S13]  /*1060*/  ISETP.NE.AND.EX P0, PT, RZ, UR5, PT, P0 ;  /* 0x00000005ff007c0c */ /* 0x000fda000bf05300 */
[----:B------:R-:W-:Y:S05]  /*1070*/  @!P0 BRA `(.L_x_12) ;  /* 0x00000000001c8947 */ /* 0x000fea0003800000 */
[----:B------:R-:W0:Y:S02]  /*1080*/  LDC.64 R8, c[0x0][0x598] ;  /* 0x00016600ff087b82 */ /* 0x000e240000000a00 */
[----:B0-----:R-:W2:Y:S02]  /*1090*/  LDG.E.64 R8, desc[UR16][R8.64] ;  /* 0x0000001008087981 */ /* 0x001ea4000c1e1b00 */
[----:B--2---:R-:W-:-:S04]  /*10a0*/  ISETP.NE.U32.AND P0, PT, R8, RZ, PT ;  /* 0x000000ff0800720c */ /* 0x004fc80003f05070 */
[----:B------:R-:W-:-:S13]  /*10b0*/  ISETP.NE.AND.EX P0, PT, R9, RZ, PT, P0 ;  /* 0x000000ff0900720c */ /* 0x000fda0003f05300 */
[----:B------:R-:W-:Y:S05]  /*10c0*/  @!P0 BRA `(.L_x_12) ;  /* 0x0000000000088947 */ /* 0x000fea0003800000 */
[----:B------:R0:W5:Y:S01]  /*10d0*/  LD.E R8, desc[UR16][R8.64] ;  /* 0x0000001008087980 */ /* 0x000162000c101900 */
[----:B------:R-:W-:Y:S05]  /*10e0*/  BRA `(.L_x_13) ;  /* 0x0000000000207947 */ /* 0x000fea0003800000 */
.L_x_12:
[----:B------:R-:W-:Y:S02]  /*10f0*/  ULDC.64 UR4, c[0x0][0x588] ;  /* 0x0001620000047ab9 */ /* 0x000fe40000000a00 */
[----:B------:R-:W-:-:S04]  /*1100*/  ISETP.NE.U32.AND P0, PT, RZ, UR4, PT ;  /* 0x00000004ff007c0c */ /* 0x000fc8000bf05070 */
[----:B------:R-:W-:-:S13]  /*1110*/  ISETP.NE.AND.EX P0, PT, RZ, UR5, PT, P0 ;  /* 0x00000005ff007c0c */ /* 0x000fda000bf05300 */
[----:B------:R-:W-:Y:S05]  /*1120*/  @!P0 BRA `(.L_x_14) ;  /* 0x00000000000c8947 */ /* 0x000fea0003800000 */
[----:B------:R-:W0:Y:S02]  /*1130*/  LDC.64 R8, c[0x0][0x588] ;  /* 0x00016200ff087b82 */ /* 0x000e240000000a00 */
[----:B0-----:R1:W5:Y:S01]  /*1140*/  LDG.E R8, desc[UR16][R8.64] ;  /* 0x0000001008087981 */ /* 0x001362000c1e1900 */
[----:B------:R-:W-:Y:S05]  /*1150*/  BRA `(.L_x_13) ;  /* 0x0000000000047947 */ /* 0x000fea0003800000 */
.L_x_14:
[----:B------:R-:W2:Y:S02]  /*1160*/  LDC R8, c[0x0][0x580] ;  /* 0x00016000ff087b82 */ /* 0x000ea40000000800 */
.L_x_13:
[----:B------:R-:W-:Y:S02]  /*1170*/  ULDC.64 UR4, c[0x0][0x5a0] ;  /* 0x0001680000047ab9 */ /* 0x000fe40000000a00 */
[----:B------:R-:W-:-:S04]  /*1180*/  ISETP.NE.U32.AND P0, PT, RZ, UR4, PT ;  /* 0x00000004ff007c0c */ /* 0x000fc8000bf05070 */
[----:B------:R-:W-:-:S13]  /*1190*/  ISETP.NE.AND.EX P0, PT, RZ, UR5, PT, P0 ;  /* 0x00000005ff007c0c */ /* 0x000fda000bf05300 */
[----:B------:R-:W-:Y:S05]  /*11a0*/  @!P0 BRA `(.L_x_15) ;  /* 0x00000000001c8947 */ /* 0x000fea0003800000 */
[----:B------:R-:W3:Y:S02]  /*11b0*/  LDC.64 R12, c[0x0][0x5a0] ;  /* 0x00016800ff0c7b82 */ /* 0x000ee40000000a00 */
[----:B---3--:R-:W3:Y:S02]  /*11c0*/  LDG.E.64 R12, desc[UR16][R12.64] ;  /* 0x000000100c0c7981 */ /* 0x008ee4000c1e1b00 */
[----:B---3--:R-:W-:-:S04]  /*11d0*/  ISETP.NE.U32.AND P0, PT, R12, RZ, PT ;  /* 0x000000ff0c00720c */ /* 0x008fc80003f05070 */
[----:B------:R-:W-:-:S13]  /*11e0*/  ISETP.NE.AND.EX P0, PT, R13, RZ, PT, P0 ;  /* 0x000000ff0d00720c */ /* 0x000fda0003f05300 */
[----:B------:R-:W-:Y:S05]  /*11f0*/  @!P0 BRA `(.L_x_15) ;  /* 0x0000000000088947 */ /* 0x000fea0003800000 */
[----:B01----:R0:W5:Y:S01]  /*1200*/  LD.E R9, desc[UR16][R12.64] ;  /* 0x000000100c097980 */ /* 0x003162000c101900 */
[----:B------:R-:W-:Y:S05]  /*1210*/  BRA `(.L_x_16) ;  /* 0x0000000000207947 */ /* 0x000fea0003800000 */
.L_x_15:
[----:B------:R-:W-:Y:S02]  /*1220*/  ULDC.64 UR4, c[0x0][0x590] ;  /* 0x0001640000047ab9 */ /* 0x000fe40000000a00 */
[----:B------:R-:W-:-:S04]  /*1230*/  ISETP.NE.U32.AND P0, PT, RZ, UR4, PT ;  /* 0x00000004ff007c0c */ /* 0x000fc8000bf05070 */
[----:B------:R-:W-:-:S13]  /*1240*/  ISETP.NE.AND.EX P0, PT, RZ, UR5, PT, P0 ;  /* 0x00000005ff007c0c */ /* 0x000fda000bf05300 */
[----:B------:R-:W-:Y:S05]  /*1250*/  @!P0 BRA `(.L_x_17) ;  /* 0x00000000000c8947 */ /* 0x000fea0003800000 */
[----:B------:R-:W0:Y:S02]  /*1260*/  LDC.64 R12, c[0x0][0x590] ;  /* 0x00016400ff0c7b82 */ /* 0x000e240000000a00 */
[----:B01----:R1:W5:Y:S01]  /*1270*/  LDG.E R9, desc[UR16][R12.64] ;  /* 0x000000100c097981 */ /* 0x003362000c1e1900 */
[----:B------:R-:W-:Y:S05]  /*1280*/  BRA `(.L_x_16) ;  /* 0x0000000000047947 */ /* 0x000fea0003800000 */
.L_x_17:
[----:B01----:R-:W3:Y:S02]  /*1290*/  LDC R9, c[0x0][0x584] ;  /* 0x00016100ff097b82 */ /* 0x003ee40000000800 */
.L_x_16:
[----:B------:R-:W-:-:S13]  /*12a0*/  LOP3.LUT P0, RZ, R14, 0xff, RZ, 0xc0, !PT ;  /* 0x000000ff0eff7812 */ /* 0x000fda000780c0ff */
[----:B------:R-:W-:Y:S05]  /*12b0*/  @!P0 EXIT ;  /* 0x000000000000894d */ /* 0x000fea0003800000 */
[----:B------:R-:W-:Y:S01]  /*12c0*/  ULDC UR4, c[0x0][0x28c] ;  /* 0x0000a30000047ab9 */ /* 0x000fe20000000800 */
[----:B------:R-:W-:Y:S01]  /*12d0*/  LOP3.LUT R142, R4, 0x1, RZ, 0xfc, !PT ;  /* 0x00000001048e7812 */ /* 0x000fe200078efcff */
[----:B------:R-:W-:-:S04]  /*12e0*/  UIADD3 UR4, UR4, 0x3f, URZ ;  /* 0x0000003f04047890 */ /* 0x000fc8000fffe03f */
[----:B------:R-:W-:-:S04]  /*12f0*/  USHF.R.S32.HI UR5, URZ, 0x1f, UR4 ;  /* 0x0000001f3f057899 */ /* 0x000fc80008011404 */
[----:B------:R-:W-:-:S03]  /*1300*/  ULEA.HI UR5, UR5, UR4, URZ, 0x6 ;  /* 0x0000000405057291 */ /* 0x000fc6000f8f303f */
[----:B------:R-:W-:Y:S01]  /*1310*/  UMOV UR4, URZ ;  /* 0x0000003f00047c82 */ /* 0x000fe20008000000 */
[----:B------:R-:W-:-:S03]  /*1320*/  USHF.R.S32.HI UR9, URZ, 0x6, UR5 ;  /* 0x000000063f097899 */ /* 0x000fc60008011405 */
[----:B------:R-:W-:-:S09]  /*1330*/  UMOV UR5, URZ ;  /* 0x0000003f00057c82 */ /* 0x000fd20008000000 */
.L_x_172:
[----:B01----:R-:W-:Y:S01]  /*1340*/  LOP3.LUT R12, R0, 0x80, RZ, 0xc0, !PT ;  /* 0x00000080000c7812 */ /* 0x003fe200078ec0ff */
[----:B------:R-:W0:Y:S01]  /*1350*/  S2UR UR13, SR_CgaCtaId ;  /* 0x00000000000d79c3 */ /* 0x000e220000008800 */
[----:B------:R-:W-:Y:S01]  /*1360*/  UMOV UR12, 0x400 ;  /* 0x00000400000c7882 */ /* 0x000fe20000000000 */
[----:B------:R-:W-:Y:S01]  /*1370*/  UMOV UR6, URZ ;  /* 0x0000003f00067c82 */ /* 0x000fe20008000000 */
[----:B------:R-:W-:Y:S01]  /*1380*/  SHF.R.U32.HI R12, RZ, 0x7, R12 ;  /* 0x00000007ff0c7819 */ /* 0x000fe2000001160c */
[----:B------:R-:W-:Y:S01]  /*1390*/  UMOV UR7, URZ ;  /* 0x0000003f00077c82 */ /* 0x000fe20008000000 */
[----:B------:R-:W-:Y:S01]  /*13a0*/  UMOV UR18, UR5 ;  /* 0x0000000500127c82 */ /* 0x000fe20008000000 */
[----:B------:R-:W-:Y:S02]  /*13b0*/  CS2R R16, SRZ ;  /* 0x0000000000107805 */ /* 0x000fe4000001ff00 */
[----:B------:R-:W-:Y:S01]  /*13c0*/  CS2R R14, SRZ ;  /* 0x00000000000e7805 */ /* 0x000fe2000001ff00 */
[----:B------:R-:W1:Y:S01]  /*13d0*/  LDC R13, c[0x0][0x28c] ;  /* 0x0000a300ff0d7b82 */ /* 0x000e620000000800 */
[----:B------:R-:W4:Y:S01]  /*13e0*/  SHFL.IDX PT, R12, R12, RZ, 0x1f ;  /* 0x00001fff0c0c7589 */ /* 0x000f2200000e0000 */
[----:B------:R-:W-:-:S02]  /*13f0*/  CS2R R18, SRZ ;  /* 0x0000000000127805 */ /* 0x000fc4000001ff00 */
[----:B------:R-:W-:Y:S02]  /*1400*/  CS2R R20, SRZ ;  /* 0x0000000000147805 */ /* 0x000fe4000001ff00 */
[----:B------:R-:W-:Y:S02]  /*1410*/  CS2R R22, SRZ ;  /* 0x0000000000167805 */ /* 0x000fe4000001ff00 */
[----:B------:R-:W-:Y:S02]  /*1420*/  CS2R R88, SRZ ;  /* 0x0000000000587805 */ /* 0x000fe4000001ff00 */
[----:B------:R-:W-:Y:S02]  /*1430*/  CS2R R90, SRZ ;  /* 0x00000000005a7805 */ /* 0x000fe4000001ff00 */
[----:B------:R-:W-:Y:S02]  /*1440*/  CS2R R94, SRZ ;  /* 0x00000000005e7805 */ /* 0x000fe4000001ff00 */
        /* <DEDUP_REMOVED lines=16> */
[----:B-1----:R-:W-:Y:S02]  /*1550*/  ISETP.GE.AND P0, PT, R13, 0x1, PT ;  /* 0x000000010d00780c */ /* 0x002fe40003f06270 */
[----:B------:R-:W-:Y:S02]  /*1560*/  CS2R R126, SRZ ;  /* 0x00000000007e7805 */ /* 0x000fe4000001ff00 */
[----:B----4-:R-:W-:-:S02]  /*1570*/  R2UR UR8, R12 ;  /* 0x000000000c0872ca */ /* 0x010fc400000e0000 */
[----:B------:R-:W-:Y:S02]  /*1580*/  CS2R R128, SRZ ;  /* 0x0000000000807805 */ /* 0x000fe4000001ff00 */
[----:B------:R-:W-:Y:S02]  /*1590*/  CS2R R130, SRZ ;  /* 0x0000000000827805 */ /* 0x000fe4000001ff00 */
[----:B------:R-:W-:Y:S02]  /*15a0*/  CS2R R132, SRZ ;  /* 0x0000000000847805 */ /* 0x000fe4000001ff00 */
[----:B------:R-:W-:Y:S02]  /*15b0*/  CS2R R134, SRZ ;  /* 0x0000000000867805 */ /* 0x000fe4000001ff00 */
[----:B------:R-:W-:Y:S02]  /*15c0*/  CS2R R136, SRZ ;  /* 0x0000000000887805 */ /* 0x000fe4000001ff00 */
[----:B------:R-:W-:Y:S01]  /*15d0*/  CS2R R138, SRZ ;  /* 0x00000000008a7805 */ /* 0x000fe2000001ff00 */
[----:B------:R-:W-:Y:S01]  /*15e0*/  IMAD.MOV.U32 R141, RZ, RZ, RZ ;  /* 0x000000ffff8d7224 */ /* 0x000fe200078e00ff */
[----:B------:R-:W-:Y:S01]  /*15f0*/  CS2R R24, SRZ ;  /* 0x0000000000187805 */ /* 0x000fe2000001ff00 */
[----:B------:R-:W-:Y:S01]  /*1600*/  IMAD.MOV.U32 R143, RZ, RZ, RZ ;  /* 0x000000ffff8f7224 */ /* 0x000fe200078e00ff */
[----:B---3--:R-:W-:Y:S01]  /*1610*/  CS2R R26, SRZ ;  /* 0x00000000001a7805 */ /* 0x008fe2000001ff00 */
[----:B------:R-:W-:Y:S01]  /*1620*/  IMAD.U32 R144, RZ, RZ, UR4 ;  /* 0x00000004ff907e24 */ /* 0x000fe2000f8e00ff */
[----:B------:R-:W-:Y:S01]  /*1630*/  CS2R R28, SRZ ;  /* 0x00000000001c7805 */ /* 0x000fe2000001ff00 */
[----:B------:R-:W-:Y:S01]  /*1640*/  ULEA.HI UR10, UR8, UR8, URZ, 0x1 ;  /* 0x00000008080a7291 */ /* 0x000fe2000f8f083f */
[----:B------:R-:W-:-:S02]  /*1650*/  CS2R R30, SRZ ;  /* 0x00000000001e7805 */ /* 0x000fc4000001ff00 */
[----:B------:R-:W-:Y:S02]  /*1660*/  CS2R R32, SRZ ;  /* 0x0000000000207805 */ /* 0x000fe4000001ff00 */
[----:B------:R-:W-:Y:S01]  /*1670*/  CS2R R34, SRZ ;  /* 0x0000000000227805 */ /* 0x000fe2000001ff00 */
[----:B------:R-:W-:Y:S01]  /*1680*/  ULOP3.LUT UR11, UR10, 0xffffe, URZ, 0xc0, !UPT ;  /* 0x000ffffe0a0b7892 */ /* 0x000fe2000f8ec03f */
[----:B------:R-:W-:Y:S01]  /*1690*/  CS2R R36, SRZ ;  /* 0x0000000000247805 */ /* 0x000fe2000001ff00 */
[----:B0-----:R-:W-:Y:S01]  /*16a0*/  ULEA UR10, UR13, UR12, 0x18 ;  /* 0x0000000c0d0a7291 */ /* 0x001fe2000f8ec03f */
[----:B------:R-:W-:Y:S01]  /*16b0*/  CS2R R38, SRZ ;  /* 0x0000000000267805 */ /* 0x000fe2000001ff00 */
[----:B------:R-:W-:Y:S01]  /*16c0*/  UIADD3 UR11, UR8, -UR11, URZ ;  /* 0x8000000b080b7290 */ /* 0x000fe2000fffe03f */
[----:B------:R-:W-:Y:S02]  /*16d0*/  CS2R R40, SRZ ;  /* 0x0000000000287805 */ /* 0x000fe4000001ff00 */
[----:B------:R-:W-:Y:S01]  /*16e0*/  CS2R R42, SRZ ;  /* 0x00000000002a7805 */ /* 0x000fe2000001ff00 */
[----:B------:R-:W-:Y:S01]  /*16f0*/  UMOV UR8, URZ ;  /* 0x0000003f00087c82 */ /* 0x000fe20008000000 */
[----:B------:R-:W-:Y:S01]  /*1700*/  ULEA UR11, UR11, UR10, 0xc ;  /* 0x0000000a0b0b7291 */ /* 0x000fe2000f8e603f */
[----:B------:R-:W-:-:S02]  /*1710*/  CS2R R44, SRZ ;  /* 0x00000000002c7805 */ /* 0x000fc4000001ff00 */
[----:B------:R-:W-:Y:S02]  /*1720*/  CS2R R46, SRZ ;  /* 0x00000000002e7805 */ /* 0x000fe4000001ff00 */
[----:B------:R-:W-:Y:S01]  /*1730*/  CS2R R48, SRZ ;  /* 0x0000000000307805 */ /* 0x000fe2000001ff00 */
[----:B------:R-:W-:Y:S01]  /*1740*/  UIADD3 UR11, UR11, 0x200, URZ ;  /* 0x000002000b0b7890 */ /* 0x000fe2000fffe03f */
[----:B------:R-:W-:Y:S02]  /*1750*/  CS2R R50, SRZ ;  /* 0x0000000000327805 */ /* 0x000fe4000001ff00 */
[----:B------:R-:W-:Y:S02]  /*1760*/  CS2R R52, SRZ ;  /* 0x0000000000347805 */ /* 0x000fe4000001ff00 */
[----:B------:R-:W-:Y:S01]  /*1770*/  CS2R R54, SRZ ;  /* 0x0000000000367805 */ /* 0x000fe2000001ff00 */
[----:B------:R-:W-:Y:S01]  /*1780*/  USHF.R.U32.HI UR11, URZ, 0x4, UR11 ;  /* 0x000000043f0b7899 */ /* 0x000fe2000801160b */
[----:B------:R-:W-:-:S02]  /*1790*/  CS2R R56, SRZ ;  /* 0x0000000000387805 */ /* 0x000fc4000001ff00 */
[----:B------:R-:W-:Y:S02]  /*17a0*/  CS2R R58, SRZ ;  /* 0x00000000003a7805 */ /* 0x000fe4000001ff00 */
[----:B------:R-:W-:Y:S01]  /*17b0*/  CS2R R60, SRZ ;  /* 0x00000000003c7805 */ /* 0x000fe2000001ff00 */
[----:B------:R-:W-:Y:S01]  /*17c0*/  ULOP3.LUT UR11, UR11, 0x3fff, URZ, 0xc0, !UPT ;  /* 0x00003fff0b0b7892 */ /* 0x000fe2000f8ec03f */
        /* <DEDUP_REMOVED lines=12> */
[----:B------:R-:W-:Y:S01]  /*1890*/  CS2R R86, SRZ ;  /* 0x0000000000567805 */ /* 0x000fe2000001ff00 */
[----:B------:R-:W-:Y:S06]  /*18a0*/  @!P0 BRA `(.L_x_18) ;  /* 0x0000000800308947 */ /* 0x000fec0003800000 */
[----:B------:R-:W-:-:S13]  /*18b0*/  ISETP.NE.AND P1, PT, R142, 0x3, PT ;  /* 0x000000038e00780c */ /* 0x000fda0003f25270 */
[----:B------:R-:W-:Y:S05]  /*18c0*/  @!P1 BRA `(.L_x_19) ;  /* 0x0000000000049947 */ /* 0x000fea0003800000 */
[----:B------:R-:W-:Y:S01]  /*18d0*/  BPT.TRAP 0x1 ;  /* 0x000000040000795c */ /* 0x000fe20000300000 */
.L_x_19:
[----:B------:R-:W-:Y:S01]  /*18e0*/  ULEA UR6, UR5, UR10, 0x3 ;  /* 0x0000000a05067291 */ /* 0x000fe2000f8e183f */
[----:B------:R-:W-:-:S05]  /*18f0*/  IMAD.U32 R12, RZ, RZ, UR4 ;  /* 0x00000004ff0c7e24 */ /* 0x000fca000f8e00ff */
[----:B------:R-:W-:-:S04]  /*1900*/  SHF.L.U32 R12, R12, 0x1f, RZ ;  /* 0x0000001f0c0c7819 */ /* 0x000fc800000006ff */
[----:B------:R0:W1:Y:S01]  /*1910*/  SYNCS.PHASECHK.TRANS64.TRYWAIT P0, [UR6], R12 ;  /* 0x0000000cff0075a7 */ /* 0x0000620008000146 */
[----:B------:R-:W-:Y:S05]  /*1920*/  @!P1 BRA `(.L_x_20) ;  /* 0x0000000000049947 */ /* 0x000fea0003800000 */
[----:B------:R-:W-:Y:S01]  /*1930*/  BPT.TRAP 0x1 ;  /* 0x000000040000795c */ /* 0x000fe20000300000 */
.L_x_20:
[----:B-1----:R-:W-:Y:S05]  /*1940*/  @P0 BRA `(.L_x_21) ;  /* 0x0000000000080947 */ /* 0x002fea0003800000 */
[----:B------:R-:W1:Y:S02]  /*1950*/  SYNCS.PHASECHK.TRANS64.TRYWAIT P0, [UR6], R12 ;  /* 0x0000000cff0075a7 */ /* 0x000e640008000146 */
[----:B-1----:R-:W-:Y:S05]  /*1960*/  @!P0 BRA `(.L_x_22) ;  /* 0x00000080005c8947 */ /* 0x002fea0003800000 */
.L_x_21:
[----:B------:R-:W-:Y:S01]  /*1970*/  UIADD3 UR6, UR10, 0x1c200, URZ ;  /* 0x0001c2000a067890 */ /* 0x000fe2000fffe03f */
[----:B------:R-:W-:Y:S01]  /*1980*/  WARPGROUP.ARRIVE ;  /* 0x00000000000079c5 */ /* 0x000fe20000000000 */
[----:B------:R-:W-:Y:S01]  /*1990*/  ULOP3.LUT UR12, UR11, 0x10000, URZ, 0xfc, !UPT ;  /* 0x000100000b0c7892 */ /* 0x000fe2000f8efc3f */
[----:B------:R-:W-:Y:S01]  /*19a0*/  CS2R R16, SRZ ;  /* 0x0000000000107805 */ /* 0x000fe2000001ff00 */
[----:B------:R-:W-:Y:S01]  /*19b0*/  USHF.R.U32.HI UR6, URZ, 0x4, UR6 ;  /* 0x000000043f067899 */ /* 0x000fe20008011606 */
[----:B------:R-:W-:Y:S01]  /*19c0*/  CS2R R14, SRZ ;  /* 0x00000000000e7805 */ /* 0x000fe2000001ff00 */
[----:B------:R-:W-:Y:S01]  /*19d0*/  ULEA UR12, UR5, UR12, 0x9 ;  /* 0x0000000c050c7291 */ /* 0x000fe2000f8e483f */
[----:B------:R-:W-:Y:S01]  /*19e0*/  CS2R R18, SRZ ;  /* 0x0000000000127805 */ /* 0x000fe2000001ff00 */
[----:B------:R-:W-:Y:S01]  /*19f0*/  ULOP3.LUT UR6, UR6, 0x3fff, URZ, 0xc0, !UPT ;  /* 0x00003fff06067892 */ /* 0x000fe2000f8ec03f */
[----:B------:R-:W-:Y:S01]  /*1a00*/  CS2R R20, SRZ ;  /* 0x0000000000147805 */ /* 0x000fe2000001ff00 */
[----:B------:R-:W-:Y:S01]  /*1a10*/  UMOV UR13, 0x80000020 ;  /* 0x80000020000d7882 */ /* 0x000fe20000000000 */
[----:B------:R-:W-:Y:S01]  /*1a20*/  UMOV UR15, 0x80000020 ;  /* 0x80000020000f7882 */ /* 0x000fe20000000000 */
[----:B------:R-:W-:Y:S01]  /*1a30*/  ULOP3.LUT UR6, UR6, 0x10000, URZ, 0xfc, !UPT ;  /* 0x0001000006067892 */ /* 0x000fe2000f8efc3f */
[----:B------:R-:W-:Y:S01]  /*1a40*/  CS2R R22, SRZ ;  /* 0x0000000000167805 */ /* 0x000fe2000001ff00 */
[----:B------:R-:W-:Y:S01]  /*1a50*/  ULDC UR7, c[0x0][0x50c] ;  /* 0x0001430000077ab9 */ /* 0x000fe20000000800 */
[----:B------:R-:W-:Y:S01]  /*1a60*/  CS2R R88, SRZ ;  /* 0x0000000000587805 */ /* 0x000fe2000001ff00 */
[----:B------:R-:W-:Y:S01]  /*1a70*/  ULEA UR14, UR5, UR6, 0x9 ;  /* 0x00000006050e7291 */ /* 0x000fe2000f8e483f */
[----:B------:R-:W-:Y:S01]  /*1a80*/  CS2R R90, SRZ ;  /* 0x00000000005a7805 */ /* 0x000fe2000001ff00 */
[----:B------:R-:W-:Y:S01]  /*1a90*/  UISETP.NE.AND UP0, UPT, UR7, 0x2, UPT ;  /* 0x000000020700788c */ /* 0x000fe2000bf05270 */
[----:B------:R-:W-:Y:S01]  /*1aa0*/  CS2R R94, SRZ ;  /* 0x00000000005e7805 */ /* 0x000fe2000001ff00 */
[----:B------:R-:W-:Y:S01]  /*1ab0*/  UMOV UR6, 0x2 ;  /* 0x0000000200067882 */ /* 0x000fe20000000000 */
[----:B------:R-:W-:Y:S01]  /*1ac0*/  CS2R R92, SRZ ;  /* 0x00000000005c7805 */ /* 0x000fe2000001ff00 */
[----:B------:R-:W-:Y:S01]  /*1ad0*/  USEL UR7, URZ, 0x1, UP0 ;  /* 0x000000013f077887 */ /* 0x000fe20008000000 */
[----:B------:R-:W-:-:S02]  /*1ae0*/  CS2R R96, SRZ ;  /* 0x0000000000607805 */ /* 0x000fc4000001ff00 */
[----:B------:R-:W-:Y:S01]  /*1af0*/  CS2R R98, SRZ ;  /* 0x0000000000627805 */ /* 0x000fe2000001ff00 */
[----:B------:R-:W-:Y:S01]  /*1b00*/  QGMMA.64x128x32.F32.E4M3.E4M3 R24, gdesc[UR12], RZ, !UPT ;  /* 0x01e000000c1879f3 */ /* 0x000fe2000c7008ff */
[----:B------:R-:W-:Y:S01]  /*1b10*/  UIADD3 UR12, UR12, 0x2, URZ ;  /* 0x000000020c0c7890 */ /* 0x000fe2000fffe03f */
[----:B------:R-:W-:Y:S02]  /*1b20*/  CS2R R100, SRZ ;  /* 0x0000000000647805 */ /* 0x000fe4000001ff00 */
[----:B------:R-:W-:Y:S01]  /*1b30*/  ISETP.NE.AND P0, PT, RZ, UR7, PT ;  /* 0x00000007ff007c0c */ /* 0x000fe2000bf05270 */
[----:B------:R-:W-:Y:S01]  /*1b40*/  UIADD3 UR14, UR14, 0x2, URZ ;  /* 0x000000020e0e7890 */ /* 0x000fe2000fffe03f */
[----:B------:R-:W-:Y:S01]  /*1b50*/  CS2R R102, SRZ ;  /* 0x0000000000667805 */ /* 0x000fe2000001ff00 */
[----:B------:R-:W-:Y:S01]  /*1b60*/  UMOV UR13, 0x80000020 ;  /* 0x80000020000d7882 */ /* 0x000fe20000000000 */
[----:B------:R-:W-:Y:S01]  /*1b70*/  UMOV UR15, 0x80000020 ;  /* 0x80000020000f7882 */ /* 0x000fe20000000000 */
        /* <DEDUP_REMOVED lines=17> */
[----:B------:R-:W-:Y:S01]  /*1c90*/  CS2R R138, SRZ ;  /* 0x00000000008a7805 */ /* 0x000fe2000001ff00 */
[----:B------:R-:W-:Y:S02]  /*1ca0*/  IMAD.MOV.U32 R141, RZ, RZ, RZ ;  /* 0x000000ffff8d7224 */ /* 0x000fe400078e00ff */
[----:B------:R-:W-:Y:S01]  /*1cb0*/  IMAD.MOV.U32 R143, RZ, RZ, RZ ;  /* 0x000000ffff8f7224 */ /* 0x000fe200078e00ff */
[----:B------:R-:W-:Y:S01]  /*1cc0*/  QGMMA.64x128x32.F32.E4M3.E4M3 R24, gdesc[UR12], R24, gsb0 ;  /* 0x01e000000c1879f3 */ /* 0x000fe20008000818 */
[----:B------:R-:W-:Y:S05]  /*1cd0*/  @!P0 BRA `(.L_x_23) ;  /* 0x0000000400088947 */ /* 0x000fea0003800000 */
[----:B------:R-:W-:Y:S02]  /*1ce0*/  WARPGROUP.DEPBAR.LE gsb0, 0x0 ;  /* 0x00008000000079c5 */ /* 0x000fe40000010000 */
[----:B------:R-:W-:-:S01]  /*1cf0*/  FADD R143, RZ, R24 ;  /* 0x00000018ff8f7221 */ /* 0x000fc20000000000 */
[----:B------:R-:W-:Y:S01]  /*1d00*/  FADD R138, RZ, R25 ;  /* 0x00000019ff8a7221 */ /* 0x000fe20000000000 */
        /* <DEDUP_REMOVED lines=62> */
[----:B------:R-:W-:-:S06]  /*20f0*/  UMOV UR6, URZ ;  /* 0x0000003f00067c82 */ /* 0x000fcc0008000000 */
.L_x_23:
[----:B------:R-:W-:-:S04]  /*2100*/  UIADD3 UR18, UR5, 0x1, URZ ;  /* 0x0000000105127890 */ /* 0x000fc8000fffe03f */
[----:B------:R-:W-:-:S04]  /*2110*/  UISETP.NE.AND UP0, UPT, UR18, 0xe, UPT ;  /* 0x0000000e1200788c */ /* 0x000fc8000bf05270 */
[----:B------:R-:W-:Y:S02]  /*2120*/  USEL UR8, URZ, 0x1, UP0 ;  /* 0x000000013f087887 */ /* 0x000fe40008000000 */
[----:B------:R-:W-:Y:S02]  /*2130*/  USEL UR18, UR18, URZ, UP0 ;  /* 0x0000003f12127287 */ /* 0x000fe40008000000 */
[----:B------:R-:W-:-:S06]  /*2140*/  ULOP3.LUT UR8, UR4, UR8, URZ, 0x3c, !UPT ;  /* 0x0000000804087292 */ /* 0x000fcc000f8e3c3f */
[----:B------:R-:W-:Y:S01]  /*2150*/  IMAD.U32 R144, RZ, RZ, UR8 ;  /* 0x00000008ff907e24 */ /* 0x000fe2000f8e00ff */
[----:B------:R-:W-:-:S06]  /*2160*/  UMOV UR8, 0x1 ;  /* 0x0000000100087882 */ /* 0x000fcc0000000000 */
.L_x_18:
[----:B------:R-:W-:-:S04]  /*2170*/  UISETP.LT.AND UP0, UPT, UR9, 0x1, UPT ;  /* 0x000000010900788c */ /* 0x000fc8000bf01270 */
[----:B------:R-:W-:-:S04]  /*2180*/  USEL UR12, UR9, 0x1, UP0 ;  /* 0x00000001090c7887 */ /* 0x000fc80008000000 */
[----:B------:R-:W-:-:S04]  /*2190*/  UIADD3 UR12, UR9, -UR12, URZ ;  /* 0x8000000c090c7290 */ /* 0x000fc8000fffe03f */
[----:B------:R-:W-:-:S06]  /*21a0*/  UISETP.GE.AND UP0, UPT, UR12, 0x1, UPT ;  /* 0x000000010c00788c */ /* 0x000fcc000bf06270 */
[----:B------:R-:W-:-:S13]  /*21b0*/  PLOP3.LUT P0, PT, PT, PT, UP0, 0x80, 0x0 ;  /* 0x000000000000781c */ /* 0x000fda0003f0f008 */
[----:B------:R-:W-:Y:S05]  /*21c0*/  @!P0 BRA `(.L_x_24) ;  /* 0x0000000800088947 */ /* 0x000fea0003800000 */
[----:B01----:R-:W-:Y:S01]  /*21d0*/  IMAD.U32 R12, RZ, RZ, UR12 ;  /* 0x0000000cff0c7e24 */ /* 0x003fe2000f8e00ff */
[----:B------:R-:W-:Y:S01]  /*21e0*/  ULDC UR19, c[0x0][0x50c] ;  /* 0x0001430000137ab9 */ /* 0x000fe20000000800 */
[----:B------:R-:W-:-:S07]  /*21f0*/  IMAD.U32 R13, RZ, RZ, UR5 ;  /* 0x00000005ff0d7e24 */ /* 0x000fce000f8e00ff */
.L_x_32:
[----:B------:R-:W-:-:S13]  /*2200*/  ISETP.NE.AND P1, PT, R142, 0x3, PT ;  /* 0x000000038e00780c */ /* 0x000fda0003f25270 */
[----:B------:R-:W-:Y:S05]  /*2210*/  @!P1 BRA `(.L_x_25) ;  /* 0x0000000000049947 */ /* 0x000fea0003800000 */
[----:B------:R-:W-:Y:S01]  /*2220*/  BPT.TRAP 0x1 ;  /* 0x000000040000795c */ /* 0x000fe20000300000 */
.L_x_25:
[----:B------:R-:W0:Y:S01]  /*2230*/  S2UR UR12, SR_CgaCtaId ;  /* 0x00000000000c79c3 */ /* 0x000e220000008800 */
[----:B------:R-:W-:Y:S01]  /*2240*/  UMOV UR10, 0x400 ;  /* 0x00000400000a7882 */ /* 0x000fe20000000000 */
[----:B------:R-:W-:Y:S01]  /*2250*/  SHF.L.U32 R140, R144, 0x1f, RZ ;  /* 0x0000001f908c7819 */ /* 0x000fe200000006ff */
[----:B0-----:R-:W-:-:S04]  /*2260*/  ULEA UR10, UR12, UR10, 0x18 ;  /* 0x0000000a0c0a7291 */ /* 0x001fc8000f8ec03f */
[----:B------:R-:W-:-:S09]  /*2270*/  ULEA UR12, UR18, UR10, 0x3 ;  /* 0x0000000a120c7291 */ /* 0x000fd2000f8e183f */
[----:B------:R0:W1:Y:S01]  /*2280*/  SYNCS.PHASECHK.TRANS64.TRYWAIT P0, [UR12], R140 ;  /* 0x0000008cff0075a7 */ /* 0x000062000800014c */
[----:B------:R-:W-:Y:S05]  /*2290*/  @!P1 BRA `(.L_x_26) ;  /* 0x0000000000049947 */ /* 0x000fea0003800000 */
[----:B------:R-:W-:Y:S01]  /*22a0*/  BPT.TRAP 0x1 ;  /* 0x000000040000795c */ /* 0x000fe20000300000 */
.L_x_26:
[----:B-1----:R-:W-:Y:S05]  /*22b0*/  @P0 BRA `(.L_x_27) ;  /* 0x0000000000080947 */ /* 0x002fea0003800000 */
[----:B------:R-:W1:Y:S02]  /*22c0*/  SYNCS.PHASECHK.TRANS64.TRYWAIT P0, [UR12], R140 ;  /* 0x0000008cff0075a7 */ /* 0x000e64000800014c */
[----:B-1----:R-:W-:Y:S05]  /*22d0*/  @!P0 BRA `(.L_x_28) ;  /* 0x0000007800188947 */ /* 0x002fea0003800000 */
.L_x_27:
[----:B------:R-:W-:Y:S01]  /*22e0*/  UIADD3 UR12, UR10, 0x1c200, URZ ;  /* 0x0001c2000a0c7890 */ /* 0x000fe2000fffe03f */
[----:B------:R-:W-:Y:S01]  /*22f0*/  WARPGROUP.ARRIVE ;  /* 0x00000000000079c5 */ /* 0x000fe20000000000 */
[----:B------:R-:W-:Y:S02]  /*2300*/  UISETP.NE.AND UP0, UPT, UR7, URZ, UPT ;  /* 0x0000003f0700728c */ /* 0x000fe4000bf05270 */
[----:B------:R-:W-:Y:S02]  /*2310*/  USHF.R.U32.HI UR12, URZ, 0x4, UR12 ;  /* 0x000000043f0c7899 */ /* 0x000fe4000801160c */
[----:B------:R-:W-:Y:S02]  /*2320*/  USEL UR8, UR8, URZ, !UP0 ;  /* 0x0000003f08087287 */ /* 0x000fe4000c000000 */
[----:B------:R-:W-:Y:S02]  /*2330*/  ULOP3.LUT UR7, UR12, 0x3fff, URZ, 0xc0, !UPT ;  /* 0x00003fff0c077892 */ /* 0x000fe4000f8ec03f */
[----:B------:R-:W-:-:S02]  /*2340*/  ULOP3.LUT UR12, UR11, 0x10000, URZ, 0xfc, !UPT ;  /* 0x000100000b0c7892 */ /* 0x000fc4000f8efc3f */
[----:B------:R-:W-:Y:S02]  /*2350*/  ULOP3.LUT UR7, UR7, 0x10000, URZ, 0xfc, !UPT ;  /* 0x0001000007077892 */ /* 0x000fe4000f8efc3f */
[----:B------:R-:W-:Y:S02]  /*2360*/  UISETP.NE.U32.AND UP0, UPT, UR8, URZ, UPT ;  /* 0x0000003f0800728c */ /* 0x000fe4000bf05070 */
[----:B------:R-:W-:Y:S02]  /*2370*/  ULEA UR12, UR18, UR12, 0x9 ;  /* 0x0000000c120c7291 */ /* 0x000fe4000f8e483f */
[----:B------:R-:W-:Y:S01]  /*2380*/  ULEA UR14, UR18, UR7, 0x9 ;  /* 0x00000007120e7291 */ /* 0x000fe2000f8e483f */
[----:B------:R-:W-:Y:S01]  /*2390*/  UMOV UR13, 0x80000020 ;  /* 0x80000020000d7882 */ /* 0x000fe20000000000 */
[----:B------:R-:W-:Y:S01]  /*23a0*/  UMOV UR15, 0x80000020 ;  /* 0x80000020000f7882 */ /* 0x000fe20000000000 */
[----:B------:R-:W-:-:S06]  /*23b0*/  UIADD3 UR6, UR6, 0x2, URZ ;  /* 0x0000000206067890 */ /* 0x000fcc000fffe03f */
[----:B------:R-:W-:Y:S01]  /*23c0*/  QGMMA.64x128x32.F32.E4M3.E4M3 R24, gdesc[UR12], R24, UP0 ;  /* 0x01e000000c1879f3 */ /* 0x000fe2000bf00818 */
[----:B------:R-:W-:Y:S02]  /*23d0*/  UIADD3 UR12, UR12, 0x2, URZ ;  /* 0x000000020c0c7890 */ /* 0x000fe4000fffe03f */
[----:B------:R-:W-:Y:S01]  /*23e0*/  UIADD3 UR14, UR14, 0x2, URZ ;  /* 0x000000020e0e7890 */ /* 0x000fe2000fffe03f */
[----:B------:R-:W-:Y:S01]  /*23f0*/  UMOV UR13, 0x80000020 ;  /* 0x80000020000d7882 */ /* 0x000fe20000000000 */
[----:B------:R-:W-:Y:S01]  /*2400*/  UMOV UR15, 0x80000020 ;  /* 0x80000020000f7882 */ /* 0x000fe20000000000 */
[----:B------:R-:W-:-:S04]  /*2410*/  UISETP.NE.AND UP0, UPT, UR6, UR19, UPT ;  /* 0x000000130600728c */ /* 0x000fc8000bf05270 */
[----:B------:R-:W-:-:S06]  /*2420*/  USEL UR7, URZ, 0x1, UP0 ;  /* 0x000000013f077887 */ /* 0x000fcc0008000000 */
[----:B------:R-:W-:Y:S01]  /*2430*/  ISETP.NE.AND P0, PT, RZ, UR7, PT ;  /* 0x00000007ff007c0c */ /* 0x000fe2000bf05270 */
[----:B------:R-:W-:Y:S03]  /*2440*/  QGMMA.64x128x32.F32.E4M3.E4M3 R24, gdesc[UR12], R24, gsb0 ;  /* 0x01e000000c1879f3 */ /* 0x000fe60008000818 */
[----:B------:R-:W-:-:S09]  /*2450*/  WARPGROUP.DEPBAR.LE gsb0, 0x1 ;  /* 0x00008000000079c5 */ /* 0x000fd20000010100 */
[----:B------:R-:W-:Y:S05]  /*2460*/  @!P0 BRA `(.L_x_29) ;  /* 0x0000000400088947 */ /* 0x000fea0003800000 */
[----:B------:R-:W-:Y:S02]  /*2470*/  WARPGROUP.DEPBAR.LE gsb0, 0x0 ;  /* 0x00008000000079c5 */ /* 0x000fe40000010000 */
[----:B------:R-:W-:-:S01]  /*2480*/  FADD R143, R24, R143 ;  /* 0x0000008f188f7221 */ /* 0x000fc20000000000 */
[----:B------:R-:W-:Y:S01]  /*2490*/  FADD R138, R25, R138 ;  /* 0x0000008a198a7221 */ /* 0x000fe20000000000 */
        /* <DEDUP_REMOVED lines=62> */
[----:B------:R-:W-:-:S06]  /*2880*/  UMOV UR6, URZ ;  /* 0x0000003f00067c82 */ /* 0x000fcc0008000000 */
.L_x_29:
[----:B------:R-:W-:Y:S05]  /*2890*/  @!P1 BRA `(.L_x_30) ;  /* 0x0000000000049947 */ /* 0x000fea0003800000 */
[----:B------:R-:W-:Y:S01]  /*28a0*/  BPT.TRAP 0x1 ;  /* 0x000000040000795c */ /* 0x000fe20000300000 */
.L_x_30:
[----:B------:R-:W-:-:S13]  /*28b0*/  ISETP.NE.AND P0, PT, R6, RZ, PT ;  /* 0x000000ff0600720c */ /* 0x000fda0003f05270 */
[----:B01----:R-:W-:-:S05]  /*28c0*/  @P0 LEA R140, R13, UR10, 0x3 ;  /* 0x0000000a0d8c0c11 */ /* 0x003fca000f8e18ff */
[----:B------:R-:W-:-:S05]  /*28d0*/  @P0 VIADD R140, R140, 0x70 ;  /* 0x000000708c8c0836 */ /* 0x000fca0000000000 */
[----:B------:R-:W-:-:S04]  /*28e0*/  @P0 PRMT R140, R5, 0x654, R140 ;  /* 0x00000654058c0816 */ /* 0x000fc8000000008c */
[----:B------:R0:W-:Y:S01]  /*28f0*/  @P0 SYNCS.ARRIVE.TRANS64.RED.A1T0 RZ, [R140+URZ], RZ ;  /* 0x000000ff8cff09a7 */ /* 0x0001e2000810043f */
[----:B------:R-:W-:-:S13]  /*2900*/  ISETP.GT.U32.AND P0, PT, R4, 0x1, PT ;  /* 0x000000010400780c */ /* 0x000fda0003f04070 */
[----:B0-----:R-:W-:Y:S05]  /*2910*/  @P0 BRA `(.L_x_31) ;  /* 0x0000000000040947 */ /* 0x001fea0003800000 */
[----:B------:R-:W-:Y:S01]  /*2920*/  BPT.TRAP 0x1 ;  /* 0x000000040000795c */ /* 0x000fe20000300000 */
.L_x_31:
[----:B------:R-:W-:Y:S01]  /*2930*/  UIADD3 UR18, UR18, 0x1, URZ ;  /* 0x0000000112127890 */ /* 0x000fe2000fffe03f */
[C---:B------:R-:W-:Y:S01]  /*2940*/  ISETP.GT.AND P1, PT, R12.reuse, 0x1, PT ;  /* 0x000000010c00780c */ /* 0x040fe20003f24270 */
[----:B------:R-:W-:Y:S02]  /*2950*/  VIADD R13, R13, 0x1 ;  /* 0x000000010d0d7836 */ /* 0x000fe40000000000 */
[----:B------:R-:W-:Y:S01]  /*2960*/  UISETP.NE.AND UP0, UPT, UR18, 0xe, UPT ;  /* 0x0000000e1200788c */ /* 0x000fe2000bf05270 */
[----:B------:R-:W-:Y:S02]  /*2970*/  VIADD R12, R12, 0xffffffff ;  /* 0xffffffff0c0c7836 */ /* 0x000fe40000000000 */
[C---:B------:R-:W-:Y:S01]  /*2980*/  ISETP.NE.AND P0, PT, R13.reuse, 0xe, PT ;  /* 0x0000000e0d00780c */ /* 0x040fe20003f05270 */
[----:B------:R-:W-:Y:S02]  /*2990*/  USEL UR8, URZ, 0x1, UP0 ;  /* 0x000000013f087887 */ /* 0x000fe40008000000 */
[----:B------:R-:W-:Y:S01]  /*29a0*/  USEL UR18, UR18, URZ, UP0 ;  /* 0x0000003f12127287 */ /* 0x000fe20008000000 */
[----:B------:R-:W-:-:S03]  /*29b0*/  SEL R13, R13, RZ, P0 ;  /* 0x000000ff0d0d7207 */ /* 0x000fc60000000000 */
[----:B------:R-:W-:Y:S01]  /*29c0*/  LOP3.LUT R144, R144, UR8, RZ, 0x3c, !PT ;  /* 0x0000000890907c12 */ /* 0x000fe2000f8e3cff */
[----:B------:R-:W-:Y:S01]  /*29d0*/  UMOV UR8, 0x1 ;  /* 0x0000000100087882 */ /* 0x000fe20000000000 */
[----:B------:R-:W-:Y:S06]  /*29e0*/  @P1 BRA `(.L_x_32) ;  /* 0xfffffff800041947 */ /* 0x000fec000383ffff */
.L_x_24:
[----:B------:R-:W-:Y:S01]  /*29f0*/  UISETP.NE.AND UP0, UPT, UR6, URZ, UPT ;  /* 0x0000003f0600728c */ /* 0x000fe2000bf05270 */
[----:B01----:R-:W0:Y:S03]  /*2a00*/  LDC R12, c[0x0][0x28c] ;  /* 0x0000a300ff0c7b82 */ /* 0x003e260000000800 */
[----:B------:R-:W-:-:S06]  /*2a10*/  USEL UR6, URZ, 0x1, !UP0 ;  /* 0x000000013f067887 */ /* 0x000fcc000c000000 */
[----:B------:R-:W-:Y:S02]  /*2a20*/  ISETP.NE.AND P0, PT, RZ, UR6, PT ;  /* 0x00000006ff007c0c */ /* 0x000fe4000bf05270 */
[----:B0-----:R-:W-:-:S11]  /*2a30*/  ISETP.GE.AND P1, PT, R12, 0x1, PT ;  /* 0x000000010c00780c */ /* 0x001fd60003f26270 */
[----:B------:R-:W-:Y:S05]  /*2a40*/  @!P0 BRA `(.L_x_33) ;  /* 0x0000000400048947 */ /* 0x000fea0003800000 */
[----:B------:R-:W-:Y:S02]  /*2a50*/  WARPGROUP.DEPBAR.LE gsb0, 0x0 ;  /* 0x00008000000079c5 */ /* 0x000fe40000010000 */
[----:B------:R-:W-:Y:S01]  /*2a60*/  FADD R143, R24, R143 ;  /* 0x0000008f188f7221 */ /* 0x000fe20000000000 */
        /* <DEDUP_REMOVED lines=62> */
[----:B------:R-:W-:-:S07]  /*2e50*/  FADD R16, R16, R87 ;  /* 0x0000005710107221 */ /* 0x000fce0000000000 */
.L_x_33:
[----:B------:R-:W-:Y:S02]  /*2e60*/  WARPGROUP.DEPBAR.LE gsb0, 0x0 ;  /* 0x00008000000079c5 */ /* 0x000fe40000010000 */
[----:B------:R-:W-:Y:S05]  /*2e70*/  @!P1 BRA `(.L_x_34) ;  /* 0x0000000000589947 */ /* 0x000fea0003800000 */
[----:B------:R-:W-:-:S13]  /*2e80*/  ISETP.NE.AND P0, PT, R142, 0x3, PT ;  /* 0x000000038e00780c */ /* 0x000fda0003f05270 */
[----:B------:R-:W-:Y:S05]  /*2e90*/  @!P0 BRA `(.L_x_35) ;  /* 0x0000000000048947 */ /* 0x000fea0003800000 */
[----:B------:R-:W-:Y:S01]  /*2ea0*/  BPT.TRAP 0x1 ;  /* 0x000000040000795c */ /* 0x000fe20000300000 */
.L_x_35:
[----:B------:R-:W-:Y:S01]  /*2eb0*/  ISETP.NE.AND P0, PT, R6, RZ, PT ;  /* 0x000000ff0600720c */ /* 0x000fe20003f05270 */
[----:B------:R-:W-:Y:S01]  /*2ec0*/  BSSY B0, `(.L_x_36) ;  /* 0x000000f000007945 */ /* 0x000fe20003800000 */
[----:B------:R-:W-:-:S11]  /*2ed0*/  ISETP.GT.U32.AND P1, PT, R4, 0x1, PT ;  /* 0x000000010400780c */ /* 0x000fd60003f24070 */
[----:B------:R-:W-:Y:S05]  /*2ee0*/  @!P0 BRA `(.L_x_37) ;  /* 0x0000000000308947 */ /* 0x000fea0003800000 */
[----:B------:R-:W-:-:S04]  /*2ef0*/  UISETP.LT.AND UP0, UPT, UR9, 0x1, UPT ;  /* 0x000000010900788c */ /* 0x000fc8000bf01270 */
[----:B------:R-:W-:-:S04]  /*2f00*/  USEL UR8, UR9, 0x1, UP0 ;  /* 0x0000000109087887 */ /* 0x000fc80008000000 */
[----:B------:R-:W-:-:S04]  /*2f10*/  UIADD3 UR8, UR5, UR9, -UR8 ;  /* 0x0000000905087290 */ /* 0x000fc8000fffe808 */
[----:B------:R-:W-:-:S04]  /*2f20*/  USHF.R.U32.HI UR6, URZ, 0x1, UR8 ;  /* 0x000000013f067899 */ /* 0x000fc80008011608 */
[----:B------:R-:W-:-:S04]  /*2f30*/  UIMAD.WIDE.U32 UR6, UR6, -0x6db6db6d, URZ ;  /* 0x92492493060678a5 */ /* 0x000fc8000f8e003f */
[----:B------:R-:W-:-:S04]  /*2f40*/  USHF.R.U32.HI UR6, URZ, 0x2, UR7 ;  /* 0x000000023f067899 */ /* 0x000fc80008011607 */
[----:B------:R-:W-:-:S04]  /*2f50*/  UIMAD UR8, UR6, -0xe, UR8 ;  /* 0xfffffff2060878a4 */ /* 0x000fc8000f8e0208 */
[----:B------:R-:W-:-:S04]  /*2f60*/  ULEA UR8, UR8, UR10, 0x3 ;  /* 0x0000000a08087291 */ /* 0x000fc8000f8e183f */
[----:B------:R-:W-:-:S06]  /*2f70*/  UIADD3 UR8, UR8, 0x70, URZ ;  /* 0x0000007008087890 */ /* 0x000fcc000fffe03f */
[----:B------:R-:W-:-:S05]  /*2f80*/  IMAD.U32 R12, RZ, RZ, UR8 ;  /* 0x00000008ff0c7e24 */ /* 0x000fca000f8e00ff */
[----:B------:R-:W-:-:S04]  /*2f90*/  PRMT R12, R5, 0x654, R12 ;  /* 0x00000654050c7816 */ /* 0x000fc8000000000c */
[----:B------:R0:W-:Y:S03]  /*2fa0*/  SYNCS.ARRIVE.TRANS64.RED.A1T0 RZ, [R12+URZ], RZ ;  /* 0x000000ff0cff79a7 */ /* 0x0001e6000810043f */
.L_x_37:
[----:B------:R-:W-:Y:S05]  /*2fb0*/  BSYNC B0 ;  /* 0x0000000000007941 */ /* 0x000fea0003800000 */
.L_x_36:
[----:B------:R-:W-:Y:S05]  /*2fc0*/  @P1 BRA `(.L_x_34) ;  /* 0x0000000000041947 */ /* 0x000fea0003800000 */
[----:B------:R-:W-:Y:S01]  /*2fd0*/  BPT.TRAP 0x1 ;  /* 0x000000040000795c */ /* 0x000fe20000300000 */
.L_x_34:
[----:B------:R-:W1:Y:S01]  /*2fe0*/  LDC R26, c[0x0][0x288] ;  /* 0x0000a200ff1a7b82 */ /* 0x000e620000000800 */
[--C-:B0-----:R-:W-:Y:S01]  /*2ff0*/  SHF.R.U32.HI R12, RZ, 0x2, R0.reuse ;  /* 0x00000002ff0c7819 */ /* 0x101fe20000011600 */
[----:B------:R-:W-:Y:S01]  /*3000*/  IMAD.SHL.U32 R29, R11, 0x80, RZ ;  /* 0x000000800b1d7824 */ /* 0x000fe200078e00ff */
[----:B------:R-:W-:Y:S01]  /*3010*/  SHF.R.U32.HI R25, RZ, 0x7, R0 ;  /* 0x00000007ff197819 */ /* 0x000fe20000011600 */
[----:B------:R-:W-:Y:S01]  /*3020*/  UIADD3 UR5, UR9, UR5, URZ ;  /* 0x0000000509057290 */ /* 0x000fe2000fffe03f */
[----:B------:R-:W-:Y:S01]  /*3030*/  LOP3.LUT R13, R12, 0x7, RZ, 0xc0, !PT ;  /* 0x000000070c0d7812 */ /* 0x000fe200078ec0ff */
[----:B------:R-:W-:Y:S01]  /*3040*/  IMAD.SHL.U32 R31, R10, 0x80, RZ ;  /* 0x000000800a1f7824 */ /* 0x000fe200078e00ff */
[----:B------:R-:W-:Y:S01]  /*3050*/  LOP3.LUT R12, R25, 0x1, RZ, 0xc0, !PT ;  /* 0x00000001190c7812 */ /* 0x000fe200078ec0ff */
[----:B------:R-:W-:Y:S01]  /*3060*/  UISETP.GT.U32.AND UP0, UPT, UR5, 0xd, UPT ;  /* 0x0000000d0500788c */ /* 0x000fe2000bf04070 */
[----:B------:R-:W-:Y:S01]  /*3070*/  LOP3.LUT R24, R0, 0x60, RZ, 0xc0, !PT ;  /* 0x0000006000187812 */ /* 0x000fe200078ec0ff */
[----:B------:R-:W-:Y:S01]  /*3080*/  ULDC UR12, c[0x0][0x284] ;  /* 0x0000a100000c7ab9 */ /* 0x000fe20000000800 */
[----:B------:R-:W-:Y:S01]  /*3090*/  USHF.R.U32.HI UR6, URZ, 0x1, UR5 ;  /* 0x000000013f067899 */ /* 0x000fe20008011605 */
[----:B------:R-:W-:Y:S01]  /*30a0*/  IMAD.SHL.U32 R30, R12, 0x40, RZ ;  /* 0x000000400c1e7824 */ /* 0x000fe200078e00ff */
[----:B------:R-:W-:Y:S01]  /*30b0*/  SHF.R.U32.HI R28, RZ, 0x1, R24 ;  /* 0x00000001ff1c7819 */ /* 0x000fe20000011618 */
[----:B------:R-:W-:Y:S01]  /*30c0*/  UISETP.LT.U32.AND UP0, UPT, UR9, 0xe, UP0 ;  /* 0x0000000e0900788c */ /* 0x000fe20008701070 */
[----:B------:R-:W-:Y:S01]  /*30d0*/  LOP3.LUT R24, R0, 0x3, RZ, 0xc0, !PT ;  /* 0x0000000300187812 */ /* 0x000fe200078ec0ff */
[----:B------:R-:W-:Y:S01]  /*30e0*/  UISETP.GE.U32.AND UP1, UPT, UR9, 0xe, UPT ;  /* 0x0000000e0900788c */ /* 0x000fe2000bf26070 */
[--C-:B------:R-:W-:Y:S01]  /*30f0*/  IADD3 R25, RZ, -R28, -R13.reuse ;  /* 0x8000001cff197210 */ /* 0x100fe20007ffe80d */
[----:B------:R-:W-:Y:S01]  /*3100*/  UIMAD.WIDE.U32 UR6, UR6, -0x6db6db6d, URZ ;  /* 0x92492493060678a5 */ /* 0x000fe2000f8e003f */
[----:B------:R-:W-:Y:S01]  /*3110*/  LOP3.LUT R13, R30, 0x40, R13, 0xe2, !PT ;  /* 0x000000401e0d7812 */ /* 0x000fe200078ee20d */
[----:B------:R-:W-:Y:S01]  /*3120*/  USEL UR8, URZ, 0x1, !UP0 ;  /* 0x000000013f087887 */ /* 0x000fe2000c000000 */
[----:B------:R-:W-:Y:S01]  /*3130*/  SHF.R.S32.HI R34, RZ, 0x1f, R7 ;  /* 0x0000001fff227819 */ /* 0x000fe20000011407 */
[----:B------:R-:W-:Y:S01]  /*3140*/  IMAD R12, R12, -0x40, R25 ;  /* 0xffffffc00c0c7824 */ /* 0x000fe200078e0219 */
[----:B------:R-:W-:Y:S01]  /*3150*/  ULDC.64 UR10, c[0x0][0x5d0] ;  /* 0x00017400000a7ab9 */ /* 0x000fe20000000a00 */
[----:B-1----:R-:W-:Y:S01]  /*3160*/  IMAD R30, R24, -0x2, R26 ;  /* 0xfffffffe181e7824 */ /* 0x002fe200078e021a */
[----:B------:R-:W-:Y:S01]  /*3170*/  ISETP.GE.AND P0, PT, R29, R26, PT ;  /* 0x0000001a1d00720c */ /* 0x000fe20003f06270 */
[----:B------:R-:W-:Y:S01]  /*3180*/  IMAD.SHL.U32 R24, R0, 0x2, RZ ;  /* 0x0000000200187824 */ /* 0x000fe200078e00ff */
[----:B------:R-:W-:Y:S01]  /*3190*/  USHF.R.U32.HI UR6, URZ, 0x2, UR7 ;  /* 0x000000023f067899 */ /* 0x000fe20008011607 */
[----:B------:R-:W-:Y:S01]  /*31a0*/  IMAD R32, R34, UR10, RZ ;  /* 0x0000000a22207c24 */ /* 0x000fe2000f8e02ff */
[----:B------:R-:W-:Y:S01]  /*31b0*/  ISETP.GE.OR P0, PT, R31, UR12, P0 ;  /* 0x0000000c1f007c0c */ /* 0x000fe20008706670 */
[----:B------:R-:W-:Y:S01]  /*31c0*/  ULOP3.LUT UR4, UR4, UR8, URZ, 0x3c, !UPT ;  /* 0x0000000804047292 */ /* 0x000fe2000f8e3c3f */
[----:B------:R-:W-:Y:S01]  /*31d0*/  LOP3.LUT R24, R29, 0x6, R24, 0xf8, !PT ;  /* 0x000000061d187812 */ /* 0x000fe200078ef818 */
[----:B------:R-:W-:Y:S01]  /*31e0*/  IMAD.WIDE R26, R10, 0x80, RZ ;  /* 0x000000800a1a7825 */ /* 0x000fe200078e02ff */
[----:B------:R-:W-:Y:S01]  /*31f0*/  UIMAD UR5, UR6, -0xe, UR5 ;  /* 0xfffffff2060578a4 */ /* 0x000fe2000f8e0205 */
[----:B------:R-:W-:Y:S01]  /*3200*/  IADD3 R36, -R31, UR12, R12 ;  /* 0x0000000c1f247c10 */ /* 0x000fe2000fffe10c */
[----:B------:R-:W-:Y:S01]  /*3210*/  @UP1 ULOP3.LUT UR4, UR4, 0x1, UR6, 0x78, !UPT ;  /* 0x0000000104041892 */ /* 0x000fe2000f8e7806 */
[----:B------:R-:W-:Y:S01]  /*3220*/  SHF.R.S32.HI R25, RZ, 0x1f, R24 ;  /* 0x0000001fff197819 */ /* 0x000fe20000011418 */
[----:B------:R-:W-:Y:S01]  /*3230*/  IMAD R33, R7, UR11, R32 ;  /* 0x0000000b07217c24 */ /* 0x000fe2000f8e0220 */
[----:B------:R-:W-:Y:S01]  /*3240*/  LOP3.LUT R35, R26, R13, R28, 0xfe, !PT ;  /* 0x0000000d1a237212 */ /* 0x000fe200078efe1c */
[----:B------:R-:W-:-:S02]  /*3250*/  IMAD.IADD R29, R30, 0x1, -R29 ;  /* 0x000000011e1d7824 */ /* 0x000fc400078e0a1d */
[----:B------:R-:W-:-:S04]  /*3260*/  IMAD.WIDE.U32 R10, R7, UR10, R24 ;  /* 0x0000000a070a7c25 */ /* 0x000fc8000f8e0018 */
[----:B------:R-:W-:Y:S02]  /*3270*/  IMAD.IADD R11, R11, 0x1, R33 ;  /* 0x000000010b0b7824 */ /* 0x000fe400078e0221 */
[----:B------:R-:W-:Y:S01]  /*3280*/  IMAD.MOV.U32 R28, RZ, RZ, -0x1 ;  /* 0xffffffffff1c7424 */ /* 0x000fe200078e00ff */
[----:B------:R-:W-:Y:S06]  /*3290*/  @P0 BRA `(.L_x_38) ;  /* 0x0000004400a40947 */ /* 0x000fec0003800000 */
[----:B------:R-:W0:Y:S01]  /*32a0*/  LDC.64 R32, c[0x0][0x5c8] ;  /* 0x00017200ff207b82 */ /* 0x000e220000000a00 */
[----:B------:R-:W-:Y:S01]  /*32b0*/  ULDC.64 UR6, c[0x0][0x5c0] ;  /* 0x0001700000067ab9 */ /* 0x000fe20000000a00 */
[----:B------:R-:W-:Y:S01]  /*32c0*/  BSSY B0, `(.L_x_38) ;  /* 0x0000466000007945 */ /* 0x000fe20003800000 */
[-C--:B0-----:R-:W-:Y:S02]  /*32d0*/  IMAD R12, R27, R32.reuse, RZ ;  /* 0x000000201b0c7224 */ /* 0x081fe400078e02ff */
[----:B------:R-:W-:-:S04]  /*32e0*/  IMAD.WIDE.U32 R10, R35, R32, R10 ;  /* 0x00000020230a7225 */ /* 0x000fc800078e000a */
[----:B------:R-:W-:Y:S01]  /*32f0*/  IMAD R31, R35, R33, R12 ;  /* 0x00000021231f7224 */ /* 0x000fe200078e020c */
[----:B------:R-:W-:Y:S02]  /*3300*/  LEA R13, P0, R32, R10, 0x3 ;  /* 0x0000000a200d7211 */ /* 0x000fe400078018ff */
[----:B------:R-:W-:Y:S01]  /*3310*/  IADD3 R12, P1, R10, UR6, RZ ;  /* 0x000000060a0c7c10 */ /* 0x000fe2000ff3e0ff */
[----:B------:R-:W-:Y:S01]  /*3320*/  IMAD.IADD R31, R11, 0x1, R31 ;  /* 0x000000010b1f7824 */ /* 0x000fe200078e021f */
[----:B------:R-:W-:-:S04]  /*3330*/  IADD3 R10, P3, R13, UR6, RZ ;  /* 0x000000060d0a7c10 */ /* 0x000fc8000ff7e0ff */
[----:B------:R-:W-:Y:S02]  /*3340*/  LEA.HI.X R11, R32, R31, R33, 0x3, P0 ;  /* 0x0000001f200b7211 */ /* 0x000fe400000f1c21 */
[----:B---3-5:R-:W-:Y:S02]  /*3350*/  FSETP.NEU.AND P0, PT, R9, RZ, PT ;  /* 0x000000ff0900720b */ /* 0x028fe40003f0d000 */
[----:B------:R-:W-:Y:S02]  /*3360*/  IADD3.X R13, R31, UR7, RZ, P1, !PT ;  /* 0x000000071f0d7c10 */ /* 0x000fe40008ffe4ff */
[----:B------:R-:W-:-:S09]  /*3370*/  IADD3.X R11, R11, UR7, RZ, P3, !PT ;  /* 0x000000070b0b7c10 */ /* 0x000fd20009ffe4ff */
[----:B------:R-:W-:Y:S05]  /*3380*/  @!P0 BRA `(.L_x_39) ;  /* 0x00000034005c8947 */ /* 0x000fea0003800000 */
[----:B------:R-:W-:Y:S01]  /*3390*/  ULDC.64 UR6, c[0x0][0x5b8] ;  /* 0x00016e0000067ab9 */ /* 0x000fe20000000a00 */
[----:B------:R-:W-:Y:S01]  /*33a0*/  ISETP.GE.AND P0, PT, R36, 0x1, PT ;  /* 0x000000012400780c */ /* 0x000fe20003f06270 */
[----:B------:R-:W-:Y:S01]  /*33b0*/  IMAD R32, R34, UR6, RZ ;  /* 0x0000000622207c24 */ /* 0x000fe2000f8e02ff */
[----:B------:R-:W-:Y:S01]  /*33c0*/  ULDC.64 UR10, c[0x0][0x5a8] ;  /* 0x00016a00000a7ab9 */ /* 0x000fe20000000a00 */
[----:B------:R-:W-:Y:S01]  /*33d0*/  IMAD.WIDE.U32 R30, R7, UR6, R24 ;  /* 0x00000006071e7c25 */ /* 0x000fe2000f8e0018 */
[----:B------:R-:W-:Y:S01]  /*33e0*/  ISETP.LT.OR P4, PT, R29, 0x1, !P0 ;  /* 0x000000011d00780c */ /* 0x000fe20004781670 */
[----:B------:R-:W-:Y:S02]  /*33f0*/  BSSY B1, `(.L_x_40) ;  /* 0x000000c000017945 */ /* 0x000fe40003800000 */
[----:B------:R-:W-:Y:S01]  /*3400*/  IMAD R7, R7, UR7, R32 ;  /* 0x0000000707077c24 */ /* 0x000fe2000f8e0220 */
[----:B------:R-:W-:-:S03]  /*3410*/  ULDC.64 UR6, c[0x0][0x5b0] ;  /* 0x00016c0000067ab9 */ /* 0x000fc60000000a00 */
[----:B------:R-:W-:Y:S02]  /*3420*/  IMAD.IADD R31, R31, 0x1, R7 ;  /* 0x000000011f1f7824 */ /* 0x000fe400078e0207 */
[----:B------:R-:W-:Y:S02]  /*3430*/  IMAD R7, R27, UR6, RZ ;  /* 0x000000061b077c24 */ /* 0x000fe4000f8e02ff */
[----:B------:R-:W-:-:S04]  /*3440*/  IMAD.WIDE.U32 R24, R35, UR6, R30 ;  /* 0x0000000623187c25 */ /* 0x000fc8000f8e001e */
[----:B------:R-:W-:Y:S01]  /*3450*/  IMAD R7, R35, UR7, R7 ;  /* 0x0000000723077c24 */ /* 0x000fe2000f8e0207 */
[----:B------:R-:W-:-:S04]  /*3460*/  IADD3 R24, P1, R24, UR10, RZ ;  /* 0x0000000a18187c10 */ /* 0x000fc8000ff3e0ff */
[--C-:B------:R-:W-:Y:S02]  /*3470*/  IADD3.X R25, R25, UR11, R7.reuse, P1, !PT ;  /* 0x0000000b19197c10 */ /* 0x100fe40008ffe407 */
[----:B------:R-:W-:Y:S01]  /*3480*/  PRMT R7, RZ, 0x7610, R7 ;  /* 0x00007610ff077816 */ /* 0x000fe20000000007 */
[----:B------:R-:W-:Y:S06]  /*3490*/  @P4 BRA `(.L_x_41) ;  /* 0x0000000000044947 */ /* 0x000fec0003800000 */
[----:B------:R0:W5:Y:S02]  /*34a0*/  LDG.E.U8 R7, desc[UR16][R24.64] ;  /* 0x0000001018077981 */ /* 0x000164000c1e1100 */
.L_x_41:
[----:B------:R-:W-:Y:S05]  /*34b0*/  BSYNC B1 ;  /* 0x0000000000017941 */ /* 0x000fea0003800000 */
.L_x_40:
[----:B-----5:R-:W-:Y:S01]  /*34c0*/  LOP3.LUT R7, R7, 0xff, RZ, 0xc0, !PT ;  /* 0x000000ff07077812 */ /* 0x020fe200078ec0ff */
[----:B------:R-:W-:Y:S01]  /*34d0*/  BSSY B1, `(.L_x_42) ;  /* 0x000000b000017945 */ /* 0x000fe20003800000 */
[----:B------:R-:W-:Y:S02]  /*34e0*/  ISETP.LT.OR P3, PT, R29, 0x2, !P0 ;  /* 0x000000021d00780c */ /* 0x000fe40004761670 */
[----:B------:R-:W-:-:S05]  /*34f0*/  F2FP.F16.E4M3.UNPACK_B R7, R7 ;  /* 0x00000007ff07723e */ /* 0x000fca00020006ff */
[----:B------:R-:W-:Y:S01]  /*3500*/  HADD2.F32 R32, -RZ, R7.H0_H0 ;  /* 0x20000007ff207230 */ /* 0x000fe20000004100 */
[----:B------:R-:W-:-:S04]  /*3510*/  PRMT R7, RZ, 0x7610, R7 ;  /* 0x00007610ff077816 */ /* 0x000fc80000000007 */
[----:B------:R-:W-:-:S04]  /*3520*/  FMUL R32, R32, R9 ;  /* 0x0000000920207220 */ /* 0x000fc80000400000 */
[----:B--2---:R-:W-:-:S05]  /*3530*/  FFMA R32, R143, R8, R32 ;  /* 0x000000088f207223 */ /* 0x004fca0000000020 */
[----:B------:R-:W-:-:S05]  /*3540*/  F2FP.SATFINITE.E4M3.F32.PACK_AB_MERGE_C R33, RZ, R32, RZ ;  /* 0x00000020ff21723e */ /* 0x000fca00048070ff */
[----:B------:R1:W-:Y:S01]  /*3550*/  @!P4 STG.E.U8 desc[UR16][R12.64], R33 ;  /* 0x000000210c00c986 */ /* 0x0003e2000c101110 */
[----:B------:R-:W-:Y:S05]  /*3560*/  @P3 BRA `(.L_x_43) ;  /* 0x0000000000043947 */ /* 0x000fea0003800000 */
[----:B------:R2:W5:Y:S02]  /*3570*/  LDG.E.U8 R7, desc[UR16][R24.64+0x1] ;  /* 0x0000011018077981 */ /* 0x000564000c1e1100 */
.L_x_43:
[----:B------:R-:W-:Y:S05]  /*3580*/  BSYNC B1 ;  /* 0x0000000000017941 */ /* 0x000fea0003800000 */
.L_x_42:
[----:B-----5:R-:W-:Y:S01]  /*3590*/  LOP3.LUT R7, R7, 0xff, RZ, 0xc0, !PT ;  /* 0x000000ff07077812 */ /* 0x020fe200078ec0ff */
[----:B------:R-:W-:Y:S01]  /*35a0*/  BSSY B1, `(.L_x_44) ;  /* 0x0000013000017945 */ /* 0x000fe20003800000 */
[----:B-1----:R-:W-:Y:S02]  /*35b0*/  IADD3 R33, P1, R35, 0x8, RZ ;  /* 0x0000000823217810 */ /* 0x002fe40007f3e0ff */
[----:B------:R-:W-:-:S03]  /*35c0*/  F2FP.F16.E4M3.UNPACK_B R7, R7 ;  /* 0x00000007ff07723e */ /* 0x000fc600020006ff */
[----:B------:R-:W-:Y:S01]  /*35d0*/  IMAD.X R27, RZ, RZ, R27, P1 ;  /* 0x000000ffff1b7224 */ /* 0x000fe200008e061b */
[----:B------:R-:W-:Y:S01]  /*35e0*/  ISETP.GE.AND P1, PT, R36, 0x9, PT ;  /* 0x000000092400780c */ /* 0x000fe20003f26270 */
[----:B------:R-:W-:Y:S02]  /*35f0*/  HADD2.F32 R26, -RZ, R7.H0_H0 ;  /* 0x20000007ff1a7230 */ /* 0x000fe40000004100 */
[----:B------:R-:W-:Y:S01]  /*3600*/  IMAD.WIDE.U32 R30, R33, UR6, R30 ;  /* 0x00000006211e7c25 */ /* 0x000fe2000f8e001e */
[----:B------:R-:W-:-:S03]  /*3610*/  ISETP.LT.OR P5, PT, R29, 0x1, !P1 ;  /* 0x000000011d00780c */ /* 0x000fc60004fa1670 */
[----:B------:R-:W-:Y:S01]  /*3620*/  FMUL R7, R26, R9 ;  /* 0x000000091a077220 */ /* 0x000fe20000400000 */
[----:B------:R-:W-:-:S03]  /*3630*/  IMAD R26, R27, UR6, RZ ;  /* 0x000000061b1a7c24 */ /* 0x000fc6000f8e02ff */
[----:B------:R-:W-:Y:S01]  /*3640*/  FFMA R7, R138, R8, R7 ;  /* 0x000000088a077223 */ /* 0x000fe20000000007 */
[----:B------:R-:W-:Y:S01]  /*3650*/  IMAD R33, R33, UR7, R26 ;  /* 0x0000000721217c24 */ /* 0x000fe2000f8e021a */
[----:B------:R-:W-:-:S03]  /*3660*/  IADD3 R26, P4, R30, UR10, RZ ;  /* 0x0000000a1e1a7c10 */ /* 0x000fc6000ff9e0ff */
[----:B------:R-:W-:Y:S02]  /*3670*/  F2FP.SATFINITE.E4M3.F32.PACK_AB_MERGE_C R35, RZ, R7, RZ ;  /* 0x00000007ff23723e */ /* 0x000fe400048070ff */
[----:B------:R-:W-:Y:S02]  /*3680*/  IADD3.X R27, R31, UR11, R33, P4, !PT ;  /* 0x0000000b1f1b7c10 */ /* 0x000fe4000a7fe421 */
[----:B------:R-:W-:Y:S01]  /*3690*/  PRMT R7, RZ, 0x7610, R7 ;  /* 0x00007610ff077816 */ /* 0x000fe20000000007 */
[----:B------:R1:W-:Y:S01]  /*36a0*/  @!P3 STG.E.U8 desc[UR16][R12.64+0x1], R35 ;  /* 0x000001230c00b986 */ /* 0x0003e2000c101110 */
[----:B------:R-:W-:Y:S05]  /*36b0*/  @P5 BRA `(.L_x_45) ;  /* 0x0000000000045947 */ /* 0x000fea0003800000 */
[----:B------:R3:W5:Y:S02]  /*36c0*/  LDG.E.U8 R7, desc[UR16][R26.64] ;  /* 0x000000101a077981 */ /* 0x000764000c1e1100 */
.L_x_45:
[----:B------:R-:W-:Y:S05]  /*36d0*/  BSYNC B1 ;  /* 0x0000000000017941 */ /* 0x000fea0003800000 */
.L_x_44:
[----:B-----5:R-:W-:Y:S01]  /*36e0*/  LOP3.LUT R7, R7, 0xff, RZ, 0xc0, !PT ;  /* 0x000000ff07077812 */ /* 0x020fe200078ec0ff */
[----:B------:R-:W-:Y:S01]  /*36f0*/  BSSY B1, `(.L_x_46) ;  /* 0x000000b000017945 */ /* 0x000fe20003800000 */
[----:B------:R-:W-:Y:S02]  /*3700*/  ISETP.LT.OR P3, PT, R29, 0x2, !P1 ;  /* 0x000000021d00780c */ /* 0x000fe40004f61670 */
[----:B------:R-:W-:-:S05]  /*3710*/  F2FP.F16.E4M3.UNPACK_B R7, R7 ;  /* 0x00000007ff07723e */ /* 0x000fca00020006ff */
[----:B------:R-:W-:Y:S01]  /*3720*/  HADD2.F32 R30, -RZ, R7.H0_H0 ;  /* 0x20000007ff1e7230 */ /* 0x000fe20000004100 */
[----:B------:R-:W-:-:S04]  /*3730*/  PRMT R7, RZ, 0x7610, R7 ;  /* 0x00007610ff077816 */ /* 0x000fc80000000007 */
[----:B------:R-:W-:-:S04]  /*3740*/  FMUL R30, R30, R9 ;  /* 0x000000091e1e7220 */ /* 0x000fc80000400000 */
[----:B------:R-:W-:-:S05]  /*3750*/  FFMA R30, R141, R8, R30 ;  /* 0x000000088d1e7223 */ /* 0x000fca000000001e */
[----:B------:R-:W-:-:S05]  /*3760*/  F2FP.SATFINITE.E4M3.F32.PACK_AB_MERGE_C R31, RZ, R30, RZ ;  /* 0x0000001eff1f723e */ /* 0x000fca00048070ff */
[----:B------:R4:W-:Y:S01]  /*3770*/  @!P5 STG.E.U8 desc[UR16][R10.64], R31 ;  /* 0x0000001f0a00d986 */ /* 0x0009e2000c101110 */
[----:B------:R-:W-:Y:S05]  /*3780*/  @P3 BRA `(.L_x_47) ;  /* 0x0000000000043947 */ /* 0x000fea0003800000 */
[----:B------:R0:W5:Y:S02]  /*3790*/  LDG.E.U8 R7, desc[UR16][R26.64+0x1] ;  /* 0x000001101a077981 */ /* 0x000164000c1e1100 */
.L_x_47:
[----:B------:R-:W-:Y:S05]  /*37a0*/  BSYNC B1 ;  /* 0x0000000000017941 */ /* 0x000fea0003800000 */
.L_x_46:
[----:B-----5:R-:W-:Y:S01]  /*37b0*/  LOP3.LUT R7, R7, 0xff, RZ, 0xc0, !PT ;  /* 0x000000ff07077812 */ /* 0x020fe200078ec0ff */
[----:B------:R-:W-:Y:S01]  /*37c0*/  BSSY B1, `(.L_x_48) ;  /* 0x000000b000017945 */ /* 0x000fe20003800000 */
[----:B------:R-:W-:Y:S02]  /*37d0*/  ISETP.LT.OR P4, PT, R29, 0x9, !P0 ;  /* 0x000000091d00780c */ /* 0x000fe40004781670 */
[----:B------:R-:W-:-:S05]  /*37e0*/  F2FP.F16.E4M3.UNPACK_B R7, R7 ;  /* 0x00000007ff07723e */ /* 0x000fca00020006ff */
[----:B------:R-:W-:-:S05]  /*37f0*/  HADD2.F32 R30, -RZ, R7.H0_H0 ;  /* 0x20000007ff1e7230 */ /* 0x000fca0000004100 */
[----:B------:R-:W-:-:S04]  /*3800*/  FMUL R7, R30, R9 ;  /* 0x000000091e077220 */ /* 0x000fc80000400000 */
[----:B------:R-:W-:-:S05]  /*3810*/  FFMA R7, R136, R8, R7 ;  /* 0x0000000888077223 */ /* 0x000fca0000000007 */
[----:B----4-:R-:W-:Y:S02]  /*3820*/  F2FP.SATFINITE.E4M3.F32.PACK_AB_MERGE_C R31, RZ, R7, RZ ;  /* 0x00000007ff1f723e */ /* 0x010fe400048070ff */
[----:B------:R-:W-:-:S03]  /*3830*/  PRMT R7, RZ, 0x7610, R7 ;  /* 0x00007610ff077816 */ /* 0x000fc60000000007 */
[----:B------:R4:W-:Y:S01]  /*3840*/  @!P3 STG.E.U8 desc[UR16][R10.64+0x1], R31 ;  /* 0x0000011f0a00b986 */ /* 0x0009e2000c101110 */
[----:B------:R-:W-:Y:S05]  /*3850*/  @P4 BRA `(.L_x_49) ;  /* 0x0000000000044947 */ /* 0x000fea0003800000 */
[----:B------:R0:W5:Y:S02]  /*3860*/  LDG.E.U8 R7, desc[UR16][R24.64+0x8] ;  /* 0x0000081018077981 */ /* 0x000164000c1e1100 */
.L_x_49:
[----:B------:R-:W-:Y:S05]  /*3870*/  BSYNC B1 ;  /* 0x0000000000017941 */ /* 0x000fea0003800000 */
.L_x_48:
        /* <DEDUP_REMOVED lines=8> */
[----:B----4-:R-:W-:-:S05]  /*3900*/  F2FP.SATFINITE.E4M3.F32.PACK_AB_MERGE_C R31, RZ, R30, RZ ;  /* 0x0000001eff1f723e */ /* 0x010fca00048070ff */
[----:B------:R4:W-:Y:S01]  /*3910*/  @!P4 STG.E.U8 desc[UR16][R12.64+0x8], R31 ;  /* 0x0000081f0c00c986 */ /* 0x0009e2000c101110 */
[----:B------:R-:W-:Y:S05]  /*3920*/  @P3 BRA `(.L_x_51) ;  /* 0x0000000000043947 */ /* 0x000fea0003800000 */
[----:B------:R0:W5:Y:S02]  /*3930*/  LDG.E.U8 R7, desc[UR16][R24.64+0x9] ;  /* 0x0000091018077981 */ /* 0x000164000c1e1100 */
.L_x_51:
[----:B------:R-:W-:Y:S05]  /*3940*/  BSYNC B1 ;  /* 0x0000000000017941 */ /* 0x000fea0003800000 */
.L_x_50:
        /* <DEDUP_REMOVED lines=12> */
.L_x_53:
[----:B------:R-:W-:Y:S05]  /*3a10*/  BSYNC B1 ;  /* 0x0000000000017941 */ /* 0x000fea0003800000 */
.L_x_52:
        /* <DEDUP_REMOVED lines=12> */
.L_x_55:
[----:B------:R-:W-:Y:S05]  /*3ae0*/  BSYNC B1 ;  /* 0x0000000000017941 */ /* 0x000fea0003800000 */
.L_x_54:
        /* <DEDUP_REMOVED lines=12> */
.L_x_57:
[----:B------:R-:W-:Y:S05]  /*3bb0*/  BSYNC B1 ;  /* 0x0000000000017941 */ /* 0x000fea0003800000 */
.L_x_56:
        /* <DEDUP_REMOVED lines=12> */
.L_x_59:
[----:B------:R-:W-:Y:S05]  /*3c80*/  BSYNC B1 ;  /* 0x0000000000017941 */ /* 0x000fea0003800000 */
.L_x_58:
        /* <DEDUP_REMOVED lines=12> */
.L_x_61:
[----:B------:R-:W-:Y:S05]  /*3d50*/  BSYNC B1 ;  /* 0x0000000000017941 */ /* 0x000fea0003800000 */
.L_x_60:
        /* <DEDUP_REMOVED lines=12> */
.L_x_63:
[----:B------:R-:W-:Y:S05]  /*3e20*/  BSYNC B1 ;  /* 0x0000000000017941 */ /* 0x000fea0003800000 */
.L_x_62:
        /* <DEDUP_REMOVED lines=12> */
.L_x_65:
[----:B------:R-:W-:Y:S05]  /*3ef0*/  BSYNC B1 ;  /* 0x0000000000017941 */ /* 0x000fea0003800000 */
.L_x_64:
        /* <DEDUP_REMOVED lines=12> */
.L_x_67:
[----:B------:R-:W-:Y:S05]  /*3fc0*/  BSYNC B1 ;  /* 0x0000000000017941 */ /* 0x000fea0003800000 */
.L_x_66:
        /* <DEDUP_REMOVED lines=12> */
.L_x_69:
[----:B------:R-:W-:Y:S05]  /*4090*/  BSYNC B1 ;  /* 0x0000000000017941 */ /* 0x000fea0003800000 */
.L_x_68:
        /* <DEDUP_REMOVED lines=12> */
.L_x_71:
[----:B------:R-:W-:Y:S05]  /*4160*/  BSYNC B1 ;  /* 0x0000000000017941 */ /* 0x000fea0003800000 */
.L_x_70:
        /* <DEDUP_REMOVED lines=12> */
.L_x_73:
[----:B------:R-:W-:Y:S05]  /*4230*/  BSYNC B1 ;  /* 0x0000000000017941 */ /* 0x000fea0003800000 */
.L_x_72:
        /* <DEDUP_REMOVED lines=12> */
.L_x_75:
[----:B------:R-:W-:Y:S05]  /*4300*/  BSYNC B1 ;  /* 0x0000000000017941 */ /* 0x000fea0003800000 */
.L_x_74:
        /* <DEDUP_REMOVED lines=12> */
.L_x_77:
[----:B------:R-:W-:Y:S05]  /*43d0*/  BSYNC B1 ;  /* 0x0000000000017941 */ /* 0x000fea0003800000 */
.L_x_76:
        /* <DEDUP_REMOVED lines=12> */
.L_x_79:
[----:B------:R-:W-:Y:S05]  /*44a0*/  BSYNC B1 ;  /* 0x0000000000017941 */ /* 0x000fea0003800000 */
.L_x_78:
        /* <DEDUP_REMOVED lines=12> */
.L_x_81:
[----:B------:R-:W-:Y:S05]  /*4570*/  BSYNC B1 ;  /* 0x0000000000017941 */ /* 0x000fea0003800000 */
.L_x_80:
        /* <DEDUP_REMOVED lines=12> */
.L_x_83:
[----:B------:R-:W-:Y:S05]  /*4640*/  BSYNC B1 ;  /* 0x0000000000017941 */ /* 0x000fea0003800000 */
.L_x_82:
        /* <DEDUP_REMOVED lines=12> */
.L_x_85:
[----:B------:R-:W-:Y:S05]  /*4710*/  BSYNC B1 ;  /* 0x0000000000017941 */ /* 0x000fea0003800000 */
.L_x_84:
        /* <DEDUP_REMOVED lines=12> */
.L_x_87:
[----:B------:R-:W-:Y:S05]  /*47e0*/  BSYNC B1 ;  /* 0x0000000000017941 */ /* 0x000fea0003800000 */
.L_x_86:
        /* <DEDUP_REMOVED lines=12> */
.L_x_89:
[----:B------:R-:W-:Y:S05]  /*48b0*/  BSYNC B1 ;  /* 0x0000000000017941 */ /* 0x000fea0003800000 */
.L_x_88:
        /* <DEDUP_REMOVED lines=12> */
.L_x_91:
[----:B------:R-:W-:Y:S05]  /*4980*/  BSYNC B1 ;  /* 0x0000000000017941 */ /* 0x000fea0003800000 */
.L_x_90:
        /* <DEDUP_REMOVED lines=12> */
.L_x_93:
[----:B------:R-:W-:Y:S05]  /*4a50*/  BSYNC B1 ;  /* 0x0000000000017941 */ /* 0x000fea0003800000 */
.L_x_92:
        /* <DEDUP_REMOVED lines=12> */
.L_x_95:
[----:B------:R-:W-:Y:S05]  /*4b20*/  BSYNC B1 ;  /* 0x0000000000017941 */ /* 0x000fea0003800000 */
.L_x_94:
        /* <DEDUP_REMOVED lines=12> */
.L_x_97:
[----:B------:R-:W-:Y:S05]  /*4bf0*/  BSYNC B1 ;  /* 0x0000000000017941 */ /* 0x000fea0003800000 */
.L_x_96:
        /* <DEDUP_REMOVED lines=12> */
.L_x_99:
[----:B------:R-:W-:Y:S05]  /*4cc0*/  BSYNC B1 ;  /* 0x0000000000017941 */ /* 0x000fea0003800000 */
.L_x_98:
        /* <DEDUP_REMOVED lines=12> */
.L_x_101:
[----:B------:R-:W-:Y:S05]  /*4d90*/  BSYNC B1 ;  /* 0x0000000000017941 */ /* 0x000fea0003800000 */
.L_x_100:
        /* <DEDUP_REMOVED lines=12> */
.L_x_103:
[----:B------:R-:W-:Y:S05]  /*4e60*/  BSYNC B1 ;  /* 0x0000000000017941 */ /* 0x000fea0003800000 */
.L_x_102:
        /* <DEDUP_REMOVED lines=12> */
.L_x_105:
[----:B------:R-:W-:Y:S05]  /*4f30*/  BSYNC B1 ;  /* 0x0000000000017941 */ /* 0x000fea0003800000 */
.L_x_104:
        /* <DEDUP_REMOVED lines=12> */
.L_x_107:
[----:B------:R-:W-:Y:S05]  /*5000*/  BSYNC B1 ;  /* 0x0000000000017941 */ /* 0x000fea0003800000 */
.L_x_106:
        /* <DEDUP_REMOVED lines=12> */
.L_x_109:
[----:B------:R-:W-:Y:S05]  /*50d0*/  BSYNC B1 ;  /* 0x0000000000017941 */ /* 0x000fea0003800000 */
.L_x_108:
        /* <DEDUP_REMOVED lines=12> */
.L_x_111:
[----:B------:R-:W-:Y:S05]  /*51a0*/  BSYNC B1 ;  /* 0x0000000000017941 */ /* 0x000fea0003800000 */
.L_x_110:
        /* <DEDUP_REMOVED lines=12> */
.L_x_113:
[----:B------:R-:W-:Y:S05]  /*5270*/  BSYNC B1 ;  /* 0x0000000000017941 */ /* 0x000fea0003800000 */
.L_x_112:
        /* <DEDUP_REMOVED lines=12> */
.L_x_115:
[----:B------:R-:W-:Y:S05]  /*5340*/  BSYNC B1 ;  /* 0x0000000000017941 */ /* 0x000fea0003800000 */
.L_x_114:
        /* <DEDUP_REMOVED lines=12> */
.L_x_117:
[----:B------:R-:W-:Y:S05]  /*5410*/  BSYNC B1 ;  /* 0x0000000000017941 */ /* 0x000fea0003800000 */
.L_x_116:
        /* <DEDUP_REMOVED lines=12> */
.L_x_119:
[----:B------:R-:W-:Y:S05]  /*54e0*/  BSYNC B1 ;  /* 0x0000000000017941 */ /* 0x000fea0003800000 */
.L_x_118:
        /* <DEDUP_REMOVED lines=12> */
.L_x_121:
[----:B------:R-:W-:Y:S05]  /*55b0*/  BSYNC B1 ;  /* 0x0000000000017941 */ /* 0x000fea0003800000 */
.L_x_120:
        /* <DEDUP_REMOVED lines=12> */
.L_x_123:
[----:B------:R-:W-:Y:S05]  /*5680*/  BSYNC B1 ;  /* 0x0000000000017941 */ /* 0x000fea0003800000 */
.L_x_122:
        /* <DEDUP_REMOVED lines=12> */
.L_x_125:
[----:B------:R-:W-:Y:S05]  /*5750*/  BSYNC B1 ;  /* 0x0000000000017941 */ /* 0x000fea0003800000 */
.L_x_124:
        /* <DEDUP_REMOVED lines=12> */
.L_x_127:
[----:B------:R-:W-:Y:S05]  /*5820*/  BSYNC B1 ;  /* 0x0000000000017941 */ /* 0x000fea0003800000 */
.L_x_126:
        /* <DEDUP_REMOVED lines=12> */
.L_x_129:
[----:B------:R-:W-:Y:S05]  /*58f0*/  BSYNC B1 ;  /* 0x0000000000017941 */ /* 0x000fea0003800000 */
.L_x_128:
        /* <DEDUP_REMOVED lines=12> */
.L_x_131:
[----:B------:R-:W-:Y:S05]  /*59c0*/  BSYNC B1 ;  /* 0x0000000000017941 */ /* 0x000fea0003800000 */
.L_x_130:
        /* <DEDUP_REMOVED lines=12> */
.L_x_133:
[----:B------:R-:W-:Y:S05]  /*5a90*/  BSYNC B1 ;  /* 0x0000000000017941 */ /* 0x000fea0003800000 */
.L_x_132:
        /* <DEDUP_REMOVED lines=12> */
.L_x_135:
[----:B------:R-:W-:Y:S05]  /*5b60*/  BSYNC B1 ;  /* 0x0000000000017941 */ /* 0x000fea0003800000 */
.L_x_134:
        /* <DEDUP_REMOVED lines=12> */
.L_x_137:
[----:B------:R-:W-:Y:S05]  /*5c30*/  BSYNC B1 ;  /* 0x0000000000017941 */ /* 0x000fea0003800000 */
.L_x_136:
        /* <DEDUP_REMOVED lines=12> */
.L_x_139:
[----:B------:R-:W-:Y:S05]  /*5d00*/  BSYNC B1 ;  /* 0x0000000000017941 */ /* 0x000fea0003800000 */
.L_x_138:
        /* <DEDUP_REMOVED lines=12> */
.L_x_141:
[----:B------:R-:W-:Y:S05]  /*5dd0*/  BSYNC B1 ;  /* 0x0000000000017941 */ /* 0x000fea0003800000 */
.L_x_140:
        /* <DEDUP_REMOVED lines=12> */
.L_x_143:
[----:B------:R-:W-:Y:S05]  /*5ea0*/  BSYNC B1 ;  /* 0x0000000000017941 */ /* 0x000fea0003800000 */
.L_x_142:
        /* <DEDUP_REMOVED lines=12> */
.L_x_145:
[----:B------:R-:W-:Y:S05]  /*5f70*/  BSYNC B1 ;  /* 0x0000000000017941 */ /* 0x000fea0003800000 */
.L_x_144:
        /* <DEDUP_REMOVED lines=12> */
.L_x_147:
[----:B------:R-:W-:Y:S05]  /*6040*/  BSYNC B1 ;  /* 0x0000000000017941 */ /* 0x000fea0003800000 */
.L_x_146:
        /* <DEDUP_REMOVED lines=12> */
.L_x_149:
[----:B------:R-:W-:Y:S05]  /*6110*/  BSYNC B1 ;  /* 0x0000000000017941 */ /* 0x000fea0003800000 */
.L_x_148:
        /* <DEDUP_REMOVED lines=12> */
.L_x_151:
[----:B------:R-:W-:Y:S05]  /*61e0*/  BSYNC B1 ;  /* 0x0000000000017941 */ /* 0x000fea0003800000 */
.L_x_150:
        /* <DEDUP_REMOVED lines=12> */
.L_x_153:
[----:B------:R-:W-:Y:S05]  /*62b0*/  BSYNC B1 ;  /* 0x0000000000017941 */ /* 0x000fea0003800000 */
.L_x_152:
        /* <DEDUP_REMOVED lines=12> */
.L_x_155:
[----:B------:R-:W-:Y:S05]  /*6380*/  BSYNC B1 ;  /* 0x0000000000017941 */ /* 0x000fea0003800000 */
.L_x_154:
        /* <DEDUP_REMOVED lines=12> */
.L_x_157:
[----:B------:R-:W-:Y:S05]  /*6450*/  BSYNC B1 ;  /* 0x0000000000017941 */ /* 0x000fea0003800000 */
.L_x_156:
        /* <DEDUP_REMOVED lines=8> */
[----:B0-----:R-:W-:-:S05]  /*64e0*/  F2FP.SATFINITE.E4M3.F32.PACK_AB_MERGE_C R19, RZ, R20, RZ ;  /* 0x00000014ff13723e */ /* 0x001fca00048070ff */
[----:B------:R0:W-:Y:S01]  /*64f0*/  @!P4 STG.E.U8 desc[UR16][R10.64+0x70], R19 ;  /* 0x000070130a00c986 */ /* 0x0001e2000c101110 */
[----:B------:R-:W-:Y:S05]  /*6500*/  @P3 BRA `(.L_x_159) ;  /* 0x0000000000043947 */ /* 0x000fea0003800000 */
[----:B------:R0:W5:Y:S02]  /*6510*/  LDG.E.U8 R7, desc[UR16][R26.64+0x71] ;  /* 0x000071101a077981 */ /* 0x000164000c1e1100 */
.L_x_159:
[----:B------:R-:W-:Y:S05]  /*6520*/  BSYNC B1 ;  /* 0x0000000000017941 */ /* 0x000fea0003800000 */
.L_x_158:
[----:B-----5:R-:W-:Y:S01]  /*6530*/  LOP3.LUT R7, R7, 0xff, RZ, 0xc0, !PT ;  /* 0x000000ff07077812 */ /* 0x020fe200078ec0ff */
[----:B------:R-:W-:Y:S01]  /*6540*/  BSSY B1, `(.L_x_160) ;  /* 0x000000b000017945 */ /* 0x000fe20003800000 */
[----:B------:R-:W-:Y:S02]  /*6550*/  ISETP.LT.OR P4, PT, R29, 0x79, !P0 ;  /* 0x000000791d00780c */ /* 0x000fe40004781670 */
[----:B------:R-:W-:-:S05]  /*6560*/  F2FP.F16.E4M3.UNPACK_B R7, R7 ;  /* 0x00000007ff07723e */ /* 0x000fca00020006ff */
[----:B------:R-:W-:-:S05]  /*6570*/  HADD2.F32 R20, -RZ, R7.H0_H0 ;  /* 0x20000007ff147230 */ /* 0x000fca0000004100 */
[----:B------:R-:W-:-:S04]  /*6580*/  FMUL R7, R20, R9 ;  /* 0x0000000914077220 */ /* 0x000fc80000400000 */
[----:B------:R-:W-:-:S05]  /*6590*/  FFMA R7, R18, R8, R7 ;  /* 0x0000000812077223 */ /* 0x000fca0000000007 */
[----:B0-----:R-:W-:Y:S02]  /*65a0*/  F2FP.SATFINITE.E4M3.F32.PACK_AB_MERGE_C R19, RZ, R7, RZ ;  /* 0x00000007ff13723e */ /* 0x001fe400048070ff */
[----:B------:R-:W-:-:S03]  /*65b0*/  PRMT R7, RZ, 0x7610, R7 ;  /* 0x00007610ff077816 */ /* 0x000fc60000000007 */
[----:B------:R0:W-:Y:S01]  /*65c0*/  @!P3 STG.E.U8 desc[UR16][R10.64+0x71], R19 ;  /* 0x000071130a00b986 */ /* 0x0001e2000c101110 */
[----:B------:R-:W-:Y:S05]  /*65d0*/  @P4 BRA `(.L_x_161) ;  /* 0x0000000000044947 */ /* 0x000fea0003800000 */
[----:B------:R0:W5:Y:S02]  /*65e0*/  LDG.E.U8 R7, desc[UR16][R24.64+0x78] ;  /* 0x0000781018077981 */ /* 0x000164000c1e1100 */
.L_x_161:
[----:B------:R-:W-:Y:S05]  /*65f0*/  BSYNC B1 ;  /* 0x0000000000017941 */ /* 0x000fea0003800000 */
.L_x_160:
        /* <DEDUP_REMOVED lines=12> */
.L_x_163:
[----:B------:R-:W-:Y:S05]  /*66c0*/  BSYNC B1 ;  /* 0x0000000000017941 */ /* 0x000fea0003800000 */
.L_x_162:
        /* <DEDUP_REMOVED lines=12> */
.L_x_165:
[----:B------:R-:W-:Y:S05]  /*6790*/  BSYNC B1 ;  /* 0x0000000000017941 */ /* 0x000fea0003800000 */
.L_x_164:
[----:B-----5:R-:W-:Y:S01]  /*67a0*/  LOP3.LUT R7, R7, 0xff, RZ, 0xc0, !PT ;  /* 0x000000ff07077812 */ /* 0x020fe200078ec0ff */
[----:B------:R-:W-:Y:S01]  /*67b0*/  BSSY B1, `(.L_x_166) ;  /* 0x000000b000017945 */ /* 0x000fe20003800000 */
[----:B------:R-:W-:Y:S02]  /*67c0*/  ISETP.LT.OR P1, PT, R29, 0x7a, !P1 ;  /* 0x0000007a1d00780c */ /* 0x000fe40004f21670 */
[----:B------:R-:W-:-:S05]  /*67d0*/  F2FP.F16.E4M3.UNPACK_B R7, R7 ;  /* 0x00000007ff07723e */ /* 0x000fca00020006ff */
[----:B01----:R-:W-:Y:S01]  /*67e0*/  HADD2.F32 R12, -RZ, R7.H0_H0 ;  /* 0x20000007ff0c7230 */ /* 0x003fe20000004100 */
[----:B------:R-:W-:-:S04]  /*67f0*/  PRMT R7, RZ, 0x7610, R7 ;  /* 0x00007610ff077816 */ /* 0x000fc80000000007 */
[----:B------:R-:W-:-:S04]  /*6800*/  FMUL R12, R12, R9 ;  /* 0x000000090c0c7220 */ /* 0x000fc80000400000 */
[----:B------:R-:W-:-:S05]  /*6810*/  FFMA R12, R17, R8, R12 ;  /* 0x00000008110c7223 */ /* 0x000fca000000000c */
[----:B------:R-:W-:-:S05]  /*6820*/  F2FP.SATFINITE.E4M3.F32.PACK_AB_MERGE_C R13, RZ, R12, RZ ;  /* 0x0000000cff0d723e */ /* 0x000fca00048070ff */
[----:B------:R0:W-:Y:S01]  /*6830*/  @!P3 STG.E.U8 desc[UR16][R10.64+0x78], R13 ;  /* 0x0000780d0a00b986 */ /* 0x0001e2000c101110 */
[----:B------:R-:W-:Y:S05]  /*6840*/  @P1 BRA `(.L_x_167) ;  /* 0x0000000000041947 */ /* 0x000fea0003800000 */
[----:B------:R1:W5:Y:S02]  /*6850*/  LDG.E.U8 R7, desc[UR16][R26.64+0x79] ;  /* 0x000079101a077981 */ /* 0x000364000c1e1100 */
.L_x_167:
[----:B------:R-:W-:Y:S05]  /*6860*/  BSYNC B1 ;  /* 0x0000000000017941 */ /* 0x000fea0003800000 */
.L_x_166:
[----:B------:R-:W-:Y:S05]  /*6870*/  @P1 BRA `(.L_x_168) ;  /* 0x0000001000281947 */ /* 0x000fea0003800000 */
[----:B-----5:R-:W-:-:S04]  /*6880*/  LOP3.LUT R7, R7, 0xff, RZ, 0xc0, !PT ;  /* 0x000000ff07077812 */ /* 0x020fc800078ec0ff */
[----:B------:R-:W-:-:S05]  /*6890*/  F2FP.F16.E4M3.UNPACK_B R7, R7 ;  /* 0x00000007ff07723e */ /* 0x000fca00020006ff */
[----:B------:R-:W-:-:S05]  /*68a0*/  HADD2.F32 R12, -RZ, R7.H0_H0 ;  /* 0x20000007ff0c7230 */ /* 0x000fca0000004100 */
[----:B------:R-:W-:-:S04]  /*68b0*/  FMUL R7, R12, R9 ;  /* 0x000000090c077220 */ /* 0x000fc80000400000 */
[----:B------:R-:W-:-:S05]  /*68c0*/  FFMA R7, R16, R8, R7 ;  /* 0x0000000810077223 */ /* 0x000fca0000000007 */
[----:B------:R-:W-:-:S05]  /*68d0*/  F2FP.SATFINITE.E4M3.F32.PACK_AB_MERGE_C R7, RZ, R7, RZ ;  /* 0x00000007ff07723e */ /* 0x000fca00048070ff */
[----:B------:R0:W-:Y:S01]  /*68e0*/  STG.E.U8 desc[UR16][R10.64+0x79], R7 ;  /* 0x000079070a007986 */ /* 0x0001e2000c101110 */
[----:B------:R-:W-:Y:S05]  /*68f0*/  BRA `(.L_x_168) ;  /* 0x0000001000087947 */ /* 0x000fea0003800000 */
.L_x_39:
[----:B------:R-:W-:Y:S01]  /*6900*/  ISETP.GE.AND P1, PT, R36, 0x1, PT ;  /* 0x000000012400780c */ /* 0x000fe20003f26270 */
[-C--:B--2---:R-:W-:Y:S01]  /*6910*/  FMUL R143, R143, R8.reuse ;  /* 0x000000088f8f7220 */ /* 0x084fe20000400000 */
[-C--:B------:R-:W-:Y:S01]  /*6920*/  FMUL R138, R138, R8.reuse ;  /* 0x000000088a8a7220 */ /* 0x080fe20000400000 */
[----:B------:R-:W-:Y:S01]  /*6930*/  ISETP.GE.AND P0, PT, R36, 0x9, PT ;  /* 0x000000092400780c */ /* 0x000fe20003f06270 */
[-C--:B------:R-:W-:Y:S01]  /*6940*/  FMUL R141, R141, R8.reuse ;  /* 0x000000088d8d7220 */ /* 0x080fe20000400000 */
[C---:B------:R-:W-:Y:S01]  /*6950*/  ISETP.LT.OR P4, PT, R29.reuse, 0x1, !P1 ;  /* 0x000000011d00780c */ /* 0x040fe20004f81670 */
[-C--:B------:R-:W-:Y:S01]  /*6960*/  FMUL R136, R136, R8.reuse ;  /* 0x0000000888887220 */ /* 0x080fe20000400000 */
[----:B------:R-:W-:Y:S01]  /*6970*/  ISETP.LT.OR P5, PT, R29, 0x2, !P1 ;  /* 0x000000021d00780c */ /* 0x000fe20004fa1670 */
[-C--:B------:R-:W-:Y:S01]  /*6980*/  FMUL R139, R139, R8.reuse ;  /* 0x000000088b8b7220 */ /* 0x080fe20000400000 */
[----:B------:R-:W-:Y:S01]  /*6990*/  F2FP.SATFINITE.E4M3.F32.PACK_AB_MERGE_C R143, RZ, R143, RZ ;  /* 0x0000008fff8f723e */ /* 0x000fe200048070ff */
[----:B------:R-:W-:Y:S01]  /*69a0*/  FMUL R134, R134, R8 ;  /* 0x0000000886867220 */ /* 0x000fe20000400000 */
[----:B------:R-:W-:Y:S01]  /*69b0*/  F2FP.SATFINITE.E4M3.F32.PACK_AB_MERGE_C R7, RZ, R138, RZ ;  /* 0x0000008aff07723e */ /* 0x000fe200048070ff */
[-C--:B------:R-:W-:Y:S01]  /*69c0*/  FMUL R137, R137, R8.reuse ;  /* 0x0000000889897220 */ /* 0x080fe20000400000 */
[C---:B------:R-:W-:Y:S01]  /*69d0*/  ISETP.LT.OR P3, PT, R29.reuse, 0x1, !P0 ;  /* 0x000000011d00780c */ /* 0x040fe20004761670 */
[-C--:B------:R-:W-:Y:S01]  /*69e0*/  FMUL R132, R132, R8.reuse ;  /* 0x0000000884847220 */ /* 0x080fe20000400000 */
[----:B------:R-:W-:Y:S01]  /*69f0*/  ISETP.LT.OR P6, PT, R29, 0xa, !P1 ;  /* 0x0000000a1d00780c */ /* 0x000fe20004fc1670 */
[-C--:B------:R-:W-:Y:S01]  /*6a00*/  FMUL R135, R135, R8.reuse ;  /* 0x0000000887877220 */ /* 0x080fe20000400000 */
[----:B------:R-:W-:Y:S01]  /*6a10*/  F2FP.SATFINITE.E4M3.F32.PACK_AB_MERGE_C R141, RZ, R141, RZ ;  /* 0x0000008dff8d723e */ /* 0x000fe200048070ff */
[----:B------:R-:W-:Y:S01]  /*6a20*/  @!P4 STG.E.U8 desc[UR16][R12.64], R143 ;  /* 0x0000008f0c00c986 */ /* 0x000fe2000c101110 */
[C---:B------:R-:W-:Y:S01]  /*6a30*/  ISETP.LT.OR P4, PT, R29.reuse, 0x2, !P0 ;  /* 0x000000021d00780c */ /* 0x040fe20004781670 */
[----:B------:R-:W-:Y:S01]  /*6a40*/  FMUL R130, R130, R8 ;  /* 0x0000000882827220 */ /* 0x000fe20000400000 */
[----:B------:R-:W-:Y:S01]  /*6a50*/  F2FP.SATFINITE.E4M3.F32.PACK_AB_MERGE_C R25, RZ, R136, RZ ;  /* 0x00000088ff19723e */ /* 0x000fe200048070ff */
[----:B------:R0:W-:Y:S01]  /*6a60*/  @!P5 STG.E.U8 desc[UR16][R12.64+0x1], R7 ;  /* 0x000001070c00d986 */ /* 0x0001e2000c101110 */
[----:B------:R-:W-:Y:S01]  /*6a70*/  ISETP.LT.OR P5, PT, R29, 0x9, !P1 ;  /* 0x000000091d00780c */ /* 0x000fe20004fa1670 */
[-C--:B------:R-:W-:Y:S01]  /*6a80*/  FMUL R133, R133, R8.reuse ;  /* 0x0000000885857220 */ /* 0x080fe20000400000 */
[----:B------:R-:W-:Y:S01]  /*6a90*/  F2FP.SATFINITE.E4M3.F32.PACK_AB_MERGE_C R139, RZ, R139, RZ ;  /* 0x0000008bff8b723e */ /* 0x000fe200048070ff */
[----:B------:R-:W-:Y:S01]  /*6aa0*/  @!P3 STG.E.U8 desc[UR16][R10.64], R141 ;  /* 0x0000008d0a00b986 */ /* 0x000fe2000c101110 */
[----:B------:R-:W-:Y:S01]  /*6ab0*/  ISETP.LT.OR P3, PT, R29, 0x9, !P0 ;  /* 0x000000091d00780c */ /* 0x000fe20004761670 */
[-C--:B------:R-:W-:Y:S01]  /*6ac0*/  FMUL R128, R128, R8.reuse ;  /* 0x0000000880807220 */ /* 0x080fe20000400000 */
[----:B------:R-:W-:Y:S01]  /*6ad0*/  F2FP.SATFINITE.E4M3.F32.PACK_AB_MERGE_C R137, RZ, R137, RZ ;  /* 0x00000089ff89723e */ /* 0x000fe200048070ff */
[-C--:B------:R-:W-:Y:S01]  /*6ae0*/  FMUL R131, R131, R8.reuse ;  /* 0x0000000883837220 */ /* 0x080fe20000400000 */
[----:B------:R-:W-:Y:S01]  /*6af0*/  F2FP.SATFINITE.E4M3.F32.PACK_AB_MERGE_C R135, RZ, R135, RZ ;  /* 0x00000087ff87723e */ /* 0x000fe200048070ff */
[----:B------:R1:W-:Y:S01]  /*6b00*/  @!P4 STG.E.U8 desc[UR16][R10.64+0x1], R25 ;  /* 0x000001190a00c986 */ /* 0x0003e2000c101110 */
[C---:B------:R-:W-:Y:S01]  /*6b10*/  ISETP.LT.OR P4, PT, R29.reuse, 0xa, !P0 ;  /* 0x0000000a1d00780c */ /* 0x040fe20004781670 */
[----:B------:R-:W-:Y:S01]  /*6b20*/  FMUL R126, R126, R8 ;  /* 0x000000087e7e7220 */ /* 0x000fe20000400000 */
[----:B0-----:R-:W-:Y:S01]  /*6b30*/  F2FP.SATFINITE.E4M3.F32.PACK_AB_MERGE_C R7, RZ, R134, RZ ;  /* 0x00000086ff07723e */ /* 0x001fe200048070ff */
[----:B------:R-:W-:Y:S01]  /*6b40*/  @!P5 STG.E.U8 desc[UR16][R12.64+0x8], R139 ;  /* 0x0000088b0c00d986 */ /* 0x000fe2000c101110 */
[----:B------:R-:W-:Y:S01]  /*6b50*/  ISETP.LT.OR P5, PT, R29, 0x11, !P1 ;  /* 0x000000111d00780c */ /* 0x000fe20004fa1670 */
[-C--:B------:R-:W-:Y:S01]  /*6b60*/  FMUL R129, R129, R8.reuse ;  /* 0x0000000881817220 */ /* 0x080fe20000400000 */
[----:B------:R-:W-:Y:S01]  /*6b70*/  F2FP.SATFINITE.E4M3.F32.PACK_AB_MERGE_C R133, RZ, R133, RZ ;  /* 0x00000085ff85723e */ /* 0x000fe200048070ff */
[----:B------:R0:W-:Y:S01]  /*6b80*/  @!P6 STG.E.U8 desc[UR16][R12.64+0x9], R7 ;  /* 0x000009070c00e986 */ /* 0x0001e2000c101110 */
[----:B------:R-:W-:Y:S01]  /*6b90*/  ISETP.LT.OR P6, PT, R29, 0x12, !P1 ;  /* 0x000000121d00780c */ /* 0x000fe20004fc1670 */
[----:B------:R-:W-:Y:S01]  /*6ba0*/  FMUL R124, R124, R8 ;  /* 0x000000087c7c7220 */ /* 0x000fe20000400000 */
[----:B------:R-:W-:Y:S01]  /*6bb0*/  F2FP.SATFINITE.E4M3.F32.PACK_AB_MERGE_C R131, RZ, R131, RZ ;  /* 0x00000083ff83723e */ /* 0x000fe200048070ff */
[----:B------:R-:W-:Y:S01]  /*6bc0*/  @!P3 STG.E.U8 desc[UR16][R10.64+0x8], R137 ;  /* 0x000008890a00b986 */ /* 0x000fe2000c101110 */
[----:B-1----:R-:W-:Y:S01]  /*6bd0*/  F2FP.SATFINITE.E4M3.F32.PACK_AB_MERGE_C R25, RZ, R132, RZ ;  /* 0x00000084ff19723e */ /* 0x002fe200048070ff */
[-C--:B------:R-:W-:Y:S01]  /*6be0*/  FMUL R127, R127, R8.reuse ;  /* 0x000000087f7f7220 */ /* 0x080fe20000400000 */
[C---:B------:R-:W-:Y:S01]  /*6bf0*/  ISETP.LT.OR P3, PT, R29.reuse, 0x11, !P0 ;  /* 0x000000111d00780c */ /* 0x040fe20004761670 */
[-C--:B------:R-:W-:Y:S01]  /*6c00*/  FMUL R122, R122, R8.reuse ;  /* 0x000000087a7a7220 */ /* 0x080fe20000400000 */
[----:B------:R-:W-:Y:S01]  /*6c10*/  F2FP.SATFINITE.E4M3.F32.PACK_AB_MERGE_C R129, RZ, R129, RZ ;  /* 0x00000081ff81723e */ /* 0x000fe200048070ff */
[----:B------:R1:W-:Y:S01]  /*6c20*/  @!P4 STG.E.U8 desc[UR16][R10.64+0x9], R25 ;  /* 0x000009190a00c986 */ /* 0x0003e2000c101110 */
[----:B------:R-:W-:Y:S01]  /*6c30*/  ISETP.LT.OR P4, PT, R29, 0x12, !P0 ;  /* 0x000000121d00780c */ /* 0x000fe20004781670 */
[----:B------:R-:W-:Y:S01]  /*6c40*/  FMUL R125, R125, R8 ;  /* 0x000000087d7d7220 */ /* 0x000fe20000400000 */
[----:B0-----:R-:W-:Y:S01]  /*6c50*/  F2FP.SATFINITE.E4M3.F32.PACK_AB_MERGE_C R7, RZ, R130, RZ ;  /* 0x00000082ff07723e */ /* 0x001fe200048070ff */
[----:B------:R-:W-:Y:S01]  /*6c60*/  @!P5 STG.E.U8 desc[UR16][R12.64+0x10], R135 ;  /* 0x000010870c00d986 */ /* 0x000fe2000c101110 */
[C---:B------:R-:W-:Y:S01]  /*6c70*/  ISETP.LT.OR P5, PT, R29.reuse, 0x19, !P1 ;  /* 0x000000191d00780c */ /* 0x040fe20004fa1670 */
[-C--:B------:R-:W-:Y:S01]  /*6c80*/  FMUL R120, R120, R8.reuse ;  /* 0x0000000878787220 */ /* 0x080fe20000400000 */
[----:B------:R-:W-:Y:S01]  /*6c90*/  F2FP.SATFINITE.E4M3.F32.PACK_AB_MERGE_C R127, RZ, R127, RZ ;  /* 0x0000007fff7f723e */ /* 0x000fe200048070ff */
[----:B------:R0:W-:Y:S01]  /*6ca0*/  @!P6 STG.E.U8 desc[UR16][R12.64+0x11], R7 ;  /* 0x000011070c00e986 */ /* 0x0001e2000c101110 */
[----:B------:R-:W-:Y:S01]  /*6cb0*/  ISETP.LT.OR P6, PT, R29, 0x1a, !P1 ;  /* 0x0000001a1d00780c */ /* 0x000fe20004fc1670 */
[-C--:B------:R-:W-:Y:S01]  /*6cc0*/  FMUL R123, R123, R8.reuse ;  /* 0x000000087b7b7220 */ /* 0x080fe20000400000 */
[----:B------:R-:W-:Y:S01]  /*6cd0*/  FMUL R118, R118, R8 ;  /* 0x0000000876767220 */ /* 0x000fe20000400000 */
[----:B-1----:R-:W-:Y:S01]  /*6ce0*/  F2FP.SATFINITE.E4M3.F32.PACK_AB_MERGE_C R25, RZ, R128, RZ ;  /* 0x00000080ff19723e */ /* 0x002fe200048070ff */
[----:B------:R-:W-:Y:S01]  /*6cf0*/  @!P3 STG.E.U8 desc[UR16][R10.64+0x10], R133 ;  /* 0x000010850a00b986 */ /* 0x000fe2000c101110 */
[----:B------:R-:W-:Y:S01]  /*6d00*/  ISETP.LT.OR P3, PT, R29, 0x19, !P0 ;  /* 0x000000191d00780c */ /* 0x000fe20004761670 */
        /* <DEDUP_REMOVED lines=35> */
[----:B------:R-:W-:Y:S01]  /*6f40*/  ISETP.LT.OR P3, PT, R29, 0x29, !P0 ;  /* 0x000000291d00780c */ /* 0x000fe20004761670 */
[-C--:B------:R-:W-:Y:S01]  /*6f50*/  FMUL R111, R111, R8.reuse ;  /* 0x000000086f6f7220 */ /* 0x080fe20000400000 */
[-C--:B------:R-:W-:Y:S01]  /*6f60*/  FMUL R106, R106, R8.reuse ;  /* 0x000000086a6a7220 */ /* 0x080fe20000400000 */
        /* <DEDUP_REMOVED lines=104> */
[----:B------:R-:W-:-:S02]  /*75f0*/  ISETP.LT.OR P3, PT, R29, 0x59, !P0 ;  /* 0x000000591d00780c */ /* 0x000fc40004761670 */
[----:B------:R-:W-:Y:S01]  /*7600*/  F2FP.SATFINITE.E4M3.F32.PACK_AB_MERGE_C R21, RZ, R21, RZ ;  /* 0x00000015ff15723e */ /* 0x000fe200048070ff */
[----:B------:R1:W-:Y:S01]  /*7610*/  @!P4 STG.E.U8 desc[UR16][R10.64+0x51], R25 ;  /* 0x000051190a00c986 */ /* 0x0003e2000c101110 */
[C---:B------:R-:W-:Y:S02]  /*7620*/  ISETP.LT.OR P4, PT, R29.reuse, 0x5a, !P0 ;  /* 0x0000005a1d00780c */ /* 0x040fe40004781670 */
[----:B0-----:R-:W-:Y:S01]  /*7630*/  F2FP.SATFINITE.E4M3.F32.PACK_AB_MERGE_C R7, RZ, R94, RZ ;  /* 0x0000005eff07723e */ /* 0x001fe200048070ff */
[----:B------:R-:W-:Y:S01]  /*7640*/  @!P5 STG.E.U8 desc[UR16][R12.64+0x58], R99 ;  /* 0x000058630c00d986 */ /* 0x000fe2000c101110 */
[C---:B------:R-:W-:Y:S02]  /*7650*/  ISETP.LT.OR P5, PT, R29.reuse, 0x61, !P1 ;  /* 0x000000611d00780c */ /* 0x040fe40004fa1670 */
[----:B------:R-:W-:Y:S01]  /*7660*/  F2FP.SATFINITE.E4M3.F32.PACK_AB_MERGE_C R15, RZ, R15, RZ ;  /* 0x0000000fff0f723e */ /* 0x000fe200048070ff */
[----:B------:R0:W-:Y:S01]  /*7670*/  @!P6 STG.E.U8 desc[UR16][R12.64+0x59], R7 ;  /* 0x000059070c00e986 */ /* 0x0001e2000c101110 */
[----:B------:R-:W-:-:S02]  /*7680*/  ISETP.LT.OR P6, PT, R29, 0x62, !P1 ;  /* 0x000000621d00780c */ /* 0x000fc40004fc1670 */
[----:B------:R-:W-:Y:S01]  /*7690*/  F2FP.SATFINITE.E4M3.F32.PACK_AB_MERGE_C R17, RZ, R17, RZ ;  /* 0x00000011ff11723e */ /* 0x000fe200048070ff */
[----:B------:R-:W-:Y:S01]  /*76a0*/  @!P3 STG.E.U8 desc[UR16][R10.64+0x58], R97 ;  /* 0x000058610a00b986 */ /* 0x000fe2000c101110 */
[----:B-1----:R-:W-:Y:S02]  /*76b0*/  F2FP.SATFINITE.E4M3.F32.PACK_AB_MERGE_C R25, RZ, R92, RZ ;  /* 0x0000005cff19723e */ /* 0x002fe400048070ff */
[----:B------:R-:W-:-:S03]  /*76c0*/  ISETP.LT.OR P3, PT, R29, 0x61, !P0 ;  /* 0x000000611d00780c */ /* 0x000fc60004761670 */
[----:B------:R1:W-:Y:S01]  /*76d0*/  @!P4 STG.E.U8 desc[UR16][R10.64+0x59], R25 ;  /* 0x000059190a00c986 */ /* 0x0003e2000c101110 */
[C---:B------:R-:W-:Y:S02]  /*76e0*/  ISETP.LT.OR P4, PT, R29.reuse, 0x62, !P0 ;  /* 0x000000621d00780c */ /* 0x040fe40004781670 */
[----:B0-----:R-:W-:Y:S01]  /*76f0*/  F2FP.SATFINITE.E4M3.F32.PACK_AB_MERGE_C R7, RZ, R90, RZ ;  /* 0x0000005aff07723e */ /* 0x001fe200048070ff */
[----:B------:R-:W-:Y:S01]  /*7700*/  @!P5 STG.E.U8 desc[UR16][R12.64+0x60], R93 ;  /* 0x0000605d0c00d986 */ /* 0x000fe2000c101110 */
[----:B------:R-:W-:-:S03]  /*7710*/  ISETP.LT.OR P5, PT, R29, 0x69, !P1 ;  /* 0x000000691d00780c */ /* 0x000fc60004fa1670 */
[----:B------:R0:W-:Y:S01]  /*7720*/  @!P6 STG.E.U8 desc[UR16][R12.64+0x61], R7 ;  /* 0x000061070c00e986 */ /* 0x0001e2000c101110 */
[C---:B------:R-:W-:Y:S02]  /*7730*/  ISETP.LT.OR P6, PT, R29.reuse, 0x6a, !P1 ;  /* 0x0000006a1d00780c */ /* 0x040fe40004fc1670 */
[----:B-1----:R-:W-:Y:S01]  /*7740*/  F2FP.SATFINITE.E4M3.F32.PACK_AB_MERGE_C R25, RZ, R88, RZ ;  /* 0x00000058ff19723e */ /* 0x002fe200048070ff */
[----:B------:R-:W-:Y:S01]  /*7750*/  @!P3 STG.E.U8 desc[UR16][R10.64+0x60], R95 ;  /* 0x0000605f0a00b986 */ /* 0x000fe2000c101110 */
        /* <DEDUP_REMOVED lines=11> */
[----:B------:R-:W-:Y:S01]  /*7810*/  @!P4 STG.E.U8 desc[UR16][R10.64+0x69], R25 ;  /* 0x000069190a00c986 */ /* 0x000fe2000c101110 */
[C---:B------:R-:W-:Y:S02]  /*7820*/  ISETP.LT.OR P4, PT, R29.reuse, 0x79, !P1 ;  /* 0x000000791d00780c */ /* 0x040fe40004f81670 */
[C---:B------:R-:W-:Y:S01]  /*7830*/  ISETP.LT.OR P1, PT, R29.reuse, 0x7a, !P1 ;  /* 0x0000007a1d00780c */ /* 0x040fe20004f21670 */
[----:B------:R1:W-:Y:S01]  /*7840*/  @!P5 STG.E.U8 desc[UR16][R12.64+0x70], R23 ;  /* 0x000070170c00d986 */ /* 0x0003e2000c101110 */
[C---:B------:R-:W-:Y:S02]  /*7850*/  ISETP.LT.OR P5, PT, R29.reuse, 0x72, !P0 ;  /* 0x000000721d00780c */ /* 0x040fe400047a1670 */
[----:B0-----:R-:W-:Y:S01]  /*7860*/  F2FP.SATFINITE.E4M3.F32.PACK_AB_MERGE_C R7, RZ, R18, RZ ;  /* 0x00000012ff07723e */ /* 0x001fe200048070ff */
[----:B------:R0:W-:Y:S01]  /*7870*/  @!P6 STG.E.U8 desc[UR16][R12.64+0x71], R19 ;  /* 0x000071130c00e986 */ /* 0x0001e2000c101110 */
[C---:B------:R-:W-:Y:S02]  /*7880*/  ISETP.LT.OR P6, PT, R29.reuse, 0x79, !P0 ;  /* 0x000000791d00780c */ /* 0x040fe400047c1670 */
[----:B------:R-:W-:Y:S01]  /*7890*/  ISETP.LT.OR P0, PT, R29, 0x7a, !P0 ;  /* 0x0000007a1d00780c */ /* 0x000fe20004701670 */
[----:B------:R2:W-:Y:S01]  /*78a0*/  @!P3 STG.E.U8 desc[UR16][R10.64+0x70], R21 ;  /* 0x000070150a00b986 */ /* 0x0005e2000c101110 */
[----:B-1----:R-:W-:-:S05]  /*78b0*/  F2FP.SATFINITE.E4M3.F32.PACK_AB_MERGE_C R23, RZ, R16, RZ ;  /* 0x00000010ff17723e */ /* 0x002fca00048070ff */
[----:B------:R2:W-:Y:S01]  /*78c0*/  @!P5 STG.E.U8 desc[UR16][R10.64+0x71], R7 ;  /* 0x000071070a00d986 */ /* 0x0005e2000c101110 */
[----:B0-----:R-:W-:-:S03]  /*78d0*/  F2FP.SATFINITE.E4M3.F32.PACK_AB_MERGE_C R19, RZ, R14, RZ ;  /* 0x0000000eff13723e */ /* 0x001fc600048070ff */
[----:B------:R2:W-:Y:S04]  /*78e0*/  @!P4 STG.E.U8 desc[UR16][R12.64+0x78], R15 ;  /* 0x0000780f0c00c986 */ /* 0x0005e8000c101110 */
[----:B------:R2:W-:Y:S04]  /*78f0*/  @!P1 STG.E.U8 desc[UR16][R12.64+0x79], R19 ;  /* 0x000079130c009986 */ /* 0x0005e8000c101110 */
[----:B------:R2:W-:Y:S04]  /*7900*/  @!P6 STG.E.U8 desc[UR16][R10.64+0x78], R17 ;  /* 0x000078110a00e986 */ /* 0x0005e8000c101110 */
[----:B------:R2:W-:Y:S02]  /*7910*/  @!P0 STG.E.U8 desc[UR16][R10.64+0x79], R23 ;  /* 0x000079170a008986 */ /* 0x0005e4000c101110 */
.L_x_168:
[----:B------:R-:W-:Y:S05]  /*7920*/  BSYNC B0 ;  /* 0x0000000000007941 */ /* 0x000fea0003800000 */
.L_x_38:
[----:B------:R-:W-:Y:S01]  /*7930*/  ULDC UR6, c[0x0][0xc] ;  /* 0x0000030000067ab9 */ /* 0x000fe20000000800 */
[----:B------:R-:W-:Y:S01]  /*7940*/  ULDC UR7, c[0x0][0x10] ;  /* 0x0000040000077ab9 */ /* 0x000fe20000000800 */
[----:B0-2--5:R-:W0:Y:S01]  /*7950*/  LDC R7, c[0x0][0x14] ;  /* 0x00000500ff077b82 */ /* 0x025e220000000800 */
[----:B------:R-:W-:Y:S01]  /*7960*/  UIMAD.WIDE.U32 UR6, UR6, UR7, URZ ;  /* 0x00000007060672a5 */ /* 0x000fe2000f8e003f */
[----:B----4-:R-:W-:Y:S01]  /*7970*/  PRMT R10, RZ, 0x7610, R10 ;  /* 0x00007610ff0a7816 */ /* 0x010fe2000000000a */
[----:B------:R-:W-:-:S04]  /*7980*/  IMAD.MOV.U32 R11, RZ, RZ, -0x1 ;  /* 0xffffffffff0b7424 */ /* 0x000fc800078e00ff */
[----:B0-----:R-:W-:-:S04]  /*7990*/  IMAD.WIDE.U32 R2, R7, UR6, R2 ;  /* 0x0000000607027c25 */ /* 0x001fc8000f8e0002 */
[----:B------:R-:W-:Y:S01]  /*79a0*/  IMAD R7, R7, UR7, RZ ;  /* 0x0000000707077c24 */ /* 0x000fe2000f8e02ff */
[----:B------:R-:W-:Y:S02]  /*79b0*/  ULDC.64 UR6, c[0x0][0x650] ;  /* 0x0001940000067ab9 */ /* 0x000fe40000000a00 */
[----:B------:R-:W-:Y:S01]  /*79c0*/  ISETP.GE.U32.AND P0, PT, R2, UR6, PT ;  /* 0x0000000602007c0c */ /* 0x000fe2000bf06070 */
[----:B------:R-:W-:Y:S02]  /*79d0*/  IMAD.IADD R3, R3, 0x1, R7 ;  /* 0x0000000103037824 */ /* 0x000fe400078e0207 */
[----:B------:R-:W-:-:S03]  /*79e0*/  IMAD.MOV.U32 R7, RZ, RZ, -0x1 ;  /* 0xffffffffff077424 */ /* 0x000fc600078e00ff */
[----:B------:R-:W-:-:S13]  /*79f0*/  ISETP.GE.U32.AND.EX P0, PT, R3, UR7, PT, P0 ;  /* 0x0000000703007c0c */ /* 0x000fda000bf06100 */
[----:B------:R-:W-:Y:S05]  /*7a00*/  @P0 BRA `(.L_x_169) ;  /* 0x0000000400600947 */ /* 0x000fea0003800000 */
[----:B------:R-:W0:Y:S01]  /*7a10*/  S2R R22, SR_CTAID.X ;  /* 0x0000000000167919 */ /* 0x000e220000002500 */
[----:B------:R-:W2:Y:S01]  /*7a20*/  LDC.64 R16, c[0x0][0x628] ;  /* 0x00018a00ff107b82 */ /* 0x000ea20000000a00 */
[----:B------:R-:W-:Y:S01]  /*7a30*/  ULDC UR6, c[0x0][0x150] ;  /* 0x0000540000067ab9 */ /* 0x000fe20000000800 */
[----:B------:R-:W-:Y:S01]  /*7a40*/  IMAD.MOV.U32 R14, RZ, RZ, R2 ;  /* 0x000000ffff0e7224 */ /* 0x000fe200078e0002 */
[----:B------:R-:W4:Y:S01]  /*7a50*/  S2R R24, SR_CTAID.Y ;  /* 0x0000000000187919 */ /* 0x000f220000002600 */
[----:B------:R-:W-:-:S04]  /*7a60*/  IMAD.MOV.U32 R15, RZ, RZ, R3 ;  /* 0x000000ffff0f7224 */ /* 0x000fc800078e0003 */
[----:B------:R-:W1:Y:S08]  /*7a70*/  LDC R25, c[0x0][0x144] ;  /* 0x00005100ff197b82 */ /* 0x000e700000000800 */
[----:B------:R-:W1:Y:S08]  /*7a80*/  LDC R18, c[0x0][0x630] ;  /* 0x00018c00ff127b82 */ /* 0x000e700000000800 */
[----:B------:R-:W1:Y:S01]  /*7a90*/  LDC.64 R20, c[0x0][0x620] ;  /* 0x00018800ff147b82 */ /* 0x000e620000000a00 */
[----:B--2---:R-:W-:-:S04]  /*7aa0*/  ISETP.NE.U32.AND P0, PT, R16, RZ, PT ;  /* 0x000000ff1000720c */ /* 0x004fc80003f05070 */
[----:B------:R-:W-:Y:S02]  /*7ab0*/  ISETP.NE.AND.EX P0, PT, R17, RZ, PT, P0 ;  /* 0x000000ff1100720c */ /* 0x000fe40003f05300 */
[----:B0-----:R-:W-:-:S05]  /*7ac0*/  I2FP.F32.U32 R7, R22 ;  /* 0x0000001600077245 */ /* 0x001fca0000201000 */
[----:B------:R-:W-:-:S04]  /*7ad0*/  FMUL R7, R7, UR6 ;  /* 0x0000000607077c20 */ /* 0x000fc80008400000 */
[----:B------:R0:W2:Y:S02]  /*7ae0*/  F2I.U32.TRUNC.NTZ R23, R7 ;  /* 0x0000000700177305 */ /* 0x0000a4000020f000 */
[----:B----4-:R-:W-:Y:S05]  /*7af0*/  @!P0 BRA `(.L_x_170) ;  /* 0x0000000000288947 */ /* 0x010fea0003800000 */
[----:B0-----:R-:W0:Y:S02]  /*7b00*/  LDC R7, c[0x0][0x634] ;  /* 0x00018d00ff077b82 */ /* 0x001e240000000800 */
        /* <DEDUP_REMOVED lines=9> */
.L_x_170:
[-CC-:B-1----:R-:W-:Y:S01]  /*7ba0*/  SHF.R.U64 R19, R14, R18.reuse, R15.reuse ;  /* 0x000000120e137219 */ /* 0x182fe2000000120f */
[----:B------:R-:W1:Y:S01]  /*7bb0*/  LDC.64 R30, c[0x0][0x640] ;  /* 0x00019000ff1e7b82 */ /* 0x000e620000000a00 */
[----:B0-----:R-:W-:Y:S01]  /*7bc0*/  SHF.R.U32.HI R7, RZ, R18, R15 ;  /* 0x00000012ff077219 */ /* 0x001fe2000001160f */
[----:B--2---:R-:W-:Y:S01]  /*7bd0*/  IMAD.MOV R23, RZ, RZ, -R23 ;  /* 0x000000ffff177224 */ /* 0x004fe200078e0a17 */
[----:B------:R-:W-:Y:S01]  /*7be0*/  IADD3 R13, P0, RZ, -R19, RZ ;  /* 0x80000013ff0d7210 */ /* 0x000fe20007f1e0ff */
[----:B------:R-:W-:Y:S02]  /*7bf0*/  ULDC UR6, c[0x0][0x154] ;  /* 0x0000550000067ab9 */ /* 0x000fe40000000800 */
[----:B------:R-:W-:Y:S02]  /*7c00*/  IMAD R25, R25, R23, R22 ;  /* 0x0000001719197224 */ /* 0x000fe400078e0216 */
[----:B------:R-:W0:Y:S01]  /*7c10*/  LDC R14, c[0x0][0x618] ;  /* 0x00018600ff0e7b82 */ /* 0x000e220000000800 */
[----:B------:R-:W-:-:S02]  /*7c20*/  IMAD.X R7, RZ, RZ, ~R7, P0 ;  /* 0x000000ffff077224 */ /* 0x000fc400000e0e07 */
[----:B------:R-:W-:-:S04]  /*7c30*/  IMAD.WIDE.U32 R10, R13, R20, R2 ;  /* 0x000000140d0a7225 */ /* 0x000fc800078e0002 */
[----:B------:R-:W-:Y:S01]  /*7c40*/  IMAD R12, R7, R20, RZ ;  /* 0x00000014070c7224 */ /* 0x000fe200078e02ff */
[----:B---3--:R-:W2:Y:S03]  /*7c50*/  LDC R26, c[0x0][0x608] ;  /* 0x00018200ff1a7b82 */ /* 0x008ea60000000800 */
[----:B------:R-:W-:Y:S02]  /*7c60*/  IMAD R7, R13, R21, R12 ;  /* 0x000000150d077224 */ /* 0x000fe400078e020c */
[----:B------:R-:W-:Y:S02]  /*7c70*/  IMAD.MOV.U32 R13, RZ, RZ, 0x1 ;  /* 0x00000001ff0d7424 */ /* 0x000fe400078e00ff */
[----:B------:R-:W-:Y:S01]  /*7c80*/  IMAD.IADD R7, R11, 0x1, R7 ;  /* 0x000000010b077824 */ /* 0x000fe200078e0207 */
[----:B------:R-:W3:Y:S01]  /*7c90*/  LDC R28, c[0x0][0x658] ;  /* 0x00019600ff1c7b82 */ /* 0x000ee20000000800 */
[----:B------:R-:W-:-:S02]  /*7ca0*/  I2FP.F32.U32 R11, R24 ;  /* 0x00000018000b7245 */ /* 0x000fc40000201000 */
[----:B-1----:R-:W-:-:S03]  /*7cb0*/  ISETP.NE.U32.AND P0, PT, R30, RZ, PT ;  /* 0x000000ff1e00720c */ /* 0x002fc60003f05070 */
[----:B------:R-:W-:Y:S01]  /*7cc0*/  FMUL R12, R11, UR6 ;  /* 0x000000060b0c7c20 */ /* 0x000fe20008400000 */
[----:B------:R-:W-:Y:S01]  /*7cd0*/  ISETP.NE.AND.EX P0, PT, R31, RZ, PT, P0 ;  /* 0x000000ff1f00720c */ /* 0x000fe20003f05300 */
[----:B------:R-:W1:Y:S01]  /*7ce0*/  LDC R23, c[0x0][0x148] ;  /* 0x00005200ff177b82 */ /* 0x000e620000000800 */
[-CC-:B0-----:R-:W-:Y:S01]  /*7cf0*/  SHF.R.U64 R18, R10, R14.reuse, R7.reuse ;  /* 0x0000000e0a127219 */ /* 0x181fe20000001207 */
[----:B------:R0:W4:Y:S01]  /*7d00*/  F2I.U32.TRUNC.NTZ R20, R12 ;  /* 0x0000000c00147305 */ /* 0x000122000020f000 */
[----:B------:R-:W-:Y:S01]  /*7d10*/  SHF.R.U32.HI R7, RZ, R14, R7 ;  /* 0x0000000eff077219 */ /* 0x000fe20000011607 */
[----:B------:R-:W-:-:S04]  /*7d20*/  IMAD.MOV.U32 R11, RZ, RZ, -0x1 ;  /* 0xffffffffff0b7424 */ /* 0x000fc800078e00ff */
[----:B------:R-:W0:Y:S01]  /*7d30*/  LDC R22, c[0x0][0x600] ;  /* 0x00018000ff167b82 */ /* 0x000e220000000800 */
[-CC-:B--2---:R-:W-:Y:S02]  /*7d40*/  SHF.R.U64 R16, R18, R26.reuse, R7.reuse ;  /* 0x0000001a12107219 */ /* 0x184fe40000001207 */
[----:B------:R-:W-:-:S05]  /*7d50*/  SHF.R.U32.HI R7, RZ, R26, R7 ;  /* 0x0000001aff077219 */ /* 0x000fca0000011607 */
[----:B------:R-:W2:Y:S01]  /*7d60*/  LDC R29, c[0x0][0x648] ;  /* 0x00019200ff1d7b82 */ /* 0x000ea20000000800 */
[-C--:B---3--:R-:W-:Y:S02]  /*7d70*/  SHF.L.U32 R10, R11, R28.reuse, RZ ;  /* 0x0000001c0b0a7219 */ /* 0x088fe400000006ff */
[--C-:B------:R-:W-:Y:S02]  /*7d80*/  SHF.R.U64 R21, R16, R28, R7.reuse ;  /* 0x0000001c10157219 */ /* 0x100fe40000001207 */
[----:B------:R-:W-:Y:S02]  /*7d90*/  LOP3.LUT R27, RZ, R10, RZ, 0x33, !PT ;  /* 0x0000000aff1b7212 */ /* 0x000fe400078e33ff */
[-C--:B------:R-:W-:Y:S01]  /*7da0*/  SHF.R.U32.HI R11, RZ, R28.reuse, R7 ;  /* 0x0000001cff0b7219 */ /* 0x080fe20000011607 */
[----:B------:R-:W3:Y:S01]  /*7db0*/  LDC R32, c[0x0][0x638] ;  /* 0x00018e00ff207b82 */ /* 0x000ee20000000800 */
[----:B------:R-:W-:Y:S01]  /*7dc0*/  SHF.L.U32 R26, R13, R28, RZ ;  /* 0x0000001c0d1a7219 */ /* 0x000fe200000006ff */
[----:B------:R-:W-:-:S06]  /*7dd0*/  IMAD.MOV.U32 R10, RZ, RZ, R21 ;  /* 0x000000ffff0a7224 */ /* 0x000fcc00078e0015 */
[----:B------:R-:W0:Y:S01]  /*7de0*/  LDC R33, c[0x0][0x610] ;  /* 0x00018400ff217b82 */ /* 0x000e220000000800 */
[----:B----4-:R-:W-:Y:S05]  /*7df0*/  @!P0 BRA `(.L_x_171) ;  /* 0x0000000000288947 */ /* 0x010fea0003800000 */
[----:B------:R-:W4:Y:S02]  /*7e00*/  LDC R10, c[0x0][0x64c] ;  /* 0x00019300ff0a7b82 */ /* 0x000f240000000800 */
[----:B----4-:R-:W-:-:S05]  /*7e10*/  IADD3 R7, P0, R21, R10, RZ ;  /* 0x0000000a15077210 */ /* 0x010fca0007f1e0ff */
[----:B------:R-:W-:-:S04]  /*7e20*/  IMAD.X R17, RZ, RZ, R11, P0 ;  /* 0x000000ffff117224 */ /* 0x000fc800000e060b */
[----:B------:R-:W-:-:S04]  /*7e30*/  IMAD.WIDE.U32 R10, R17, R30, RZ ;  /* 0x0000001e110a7225 */ /* 0x000fc800078e00ff */
[----:B0-----:R-:W-:-:S04]  /*7e40*/  IMAD.WIDE.U32 R12, P0, R7, R31, R10 ;  /* 0x0000001f070c7225 */ /* 0x001fc8000780000a */
[----:B------:R-:W-:-:S04]  /*7e50*/  IMAD.WIDE.U32 R10, R7, R30, RZ ;  /* 0x0000001e070a7225 */ /* 0x000fc800078e00ff */
[----:B------:R-:W-:Y:S01]  /*7e60*/  IMAD.X R15, RZ, RZ, RZ, P0 ;  /* 0x000000ffff0f7224 */ /* 0x000fe200000e06ff */
[----:B------:R-:W-:Y:S01]  /*7e70*/  IADD3 RZ, P0, R11, R12, RZ ;  /* 0x0000000c0bff7210 */ /* 0x000fe20007f1e0ff */
[----:B------:R-:W-:-:S04]  /*7e80*/  IMAD.MOV.U32 R14, RZ, RZ, R13 ;  /* 0x000000ffff0e7224 */ /* 0x000fc800078e000d */
[----:B------:R-:W-:-:S08]  /*7e90*/  IMAD.WIDE.U32.X R10, R17, R31, R14, P0 ;  /* 0x0000001f110a7225 */ /* 0x000fd000000e040e */
.L_x_171:
[----:B--2---:R-:W-:Y:S01]  /*7ea0*/  SHF.R.U64 R7, R10, R29, R11 ;  /* 0x0000001d0a077219 */ /* 0x004fe2000000120b */
[----:B0-----:R-:W-:Y:S01]  /*7eb0*/  VIADD R11, R22, 0xffffffff ;  /* 0xffffffff160b7836 */ /* 0x001fe20000000000 */
[----:B------:R-:W-:Y:S01]  /*7ec0*/  LOP3.LUT R28, R16, R27, RZ, 0xc0, !PT ;  /* 0x0000001b101c7212 */ /* 0x000fe200078ec0ff */
[----:B------:R-:W-:Y:S02]  /*7ed0*/  IMAD.MOV R20, RZ, RZ, -R20 ;  /* 0x000000ffff147224 */ /* 0x000fe400078e0a14 */
[----:B------:R-:W-:Y:S01]  /*7ee0*/  IMAD.MOV R10, RZ, RZ, -R7 ;  /* 0x000000ffff0a7224 */ /* 0x000fe200078e0a07 */
[----:B------:R-:W-:Y:S01]  /*7ef0*/  LOP3.LUT R18, R18, R11, RZ, 0xc0, !PT ;  /* 0x0000000b12127212 */ /* 0x000fe200078ec0ff */
[----:B------:R-:W-:Y:S02]  /*7f00*/  IMAD R28, R26, R7, R28 ;  /* 0x000000071a1c7224 */ /* 0x000fe400078e021c */
[----:B-1----:R-:W-:Y:S02]  /*7f10*/  @P2 IMAD R25, R23, R20, R24 ;  /* 0x0000001417192224 */ /* 0x002fe400078e0218 */
[----:B---3--:R-:W-:-:S02]  /*7f20*/  IMAD R7, R10, R32, R21 ;  /* 0x000000200a077224 */ /* 0x008fc400078e0215 */
[----:B------:R-:W-:Y:S02]  /*7f30*/  IMAD R28, R28, R33, R25 ;  /* 0x000000211c1c7224 */ /* 0x000fe400078e0219 */
[----:B------:R-:W-:Y:S02]  /*7f40*/  IMAD R7, R7, R22, R18 ;  /* 0x0000001607077224 */ /* 0x000fe400078e0212 */
[----:B------:R-:W-:-:S03]  /*7f50*/  IMAD.MOV.U32 R10, RZ, RZ, 0x1 ;  /* 0x00000001ff0a7424 */ /* 0x000fc600078e00ff */
[----:B------:R-:W-:Y:S02]  /*7f60*/  SEL R11, R7, R28, !P2 ;  /* 0x0000001c070b7207 */ /* 0x000fe40005000000 */
[----:B------:R-:W-:Y:S01]  /*7f70*/  SEL R28, R28, R7, !P2 ;  /* 0x000000071c1c7207 */ /* 0x000fe20005000000 */
[----:B------:R-:W-:-:S07]  /*7f80*/  IMAD.MOV.U32 R7, RZ, RZ, R19 ;  /* 0x000000ffff077224 */ /* 0x000fce00078e0013 */
.L_x_169:
[----:B------:R-:W-:Y:S01]  /*7f90*/  LOP3.LUT P0, RZ, R10, 0xff, RZ, 0xc0, !PT ;  /* 0x000000ff0aff7812 */ /* 0x000fe2000780c0ff */
[----:B------:R-:W-:-:S12]  /*7fa0*/  IMAD.MOV.U32 R10, RZ, RZ, R28 ;  /* 0x000000ffff0a7224 */ /* 0x000fd800078e001c */
[----:B------:R-:W-:Y:S05]  /*7fb0*/  @P0 BRA `(.L_x_172) ;  /* 0xffffff9000e00947 */ /* 0x000fea000383ffff */
[----:B------:R-:W-:Y:S05]  /*7fc0*/  EXIT ;  /* 0x000000000000794d */ /* 0x000fea0003800000 */
.L_x_8:
[----:B-1----:R-:W-:Y:S01]  /*7fd0*/  ULDC.64 UR4, c[0x0][0x650] ;  /* 0x0001940000047ab9 */ /* 0x002fe20000000a00 */
        /* <DEDUP_REMOVED lines=25> */
.L_x_174:
[----:B------:R-:W0:Y:S01]  /*8170*/  LDC.64 R28, c[0x0][0x640] ;  /* 0x00019000ff1c7b82 */ /* 0x000e220000000a00 */
[-CC-:B------:R-:W-:Y:S01]  /*8180*/  SHF.R.U64 R21, R16, R6.reuse, R17.reuse ;  /* 0x0000000610157219 */ /* 0x180fe20000001211 */
[----:B------:R-:W-:Y:S01]  /*8190*/  IMAD.MOV.U32 R31, RZ, RZ, 0x1 ;  /* 0x00000001ff1f7424 */ /* 0x000fe200078e00ff */
[----:B------:R-:W-:Y:S02]  /*81a0*/  SHF.R.U32.HI R5, RZ, R6, R17 ;  /* 0x00000006ff057219 */ /* 0x000fe40000011611 */
        /* <DEDUP_REMOVED lines=9> */
[----:B0-----:R-:W-:Y:S01]  /*8240*/  ISETP.NE.U32.AND P0, PT, R28, RZ, PT ;  /* 0x000000ff1c00720c */ /* 0x001fe20003f05070 */
[----:B------:R-:W-:-:S03]  /*8250*/  IMAD.MOV.U32 R11, RZ, RZ, -0x1 ;  /* 0xffffffffff0b7424 */ /* 0x000fc600078e00ff */
[----:B------:R-:W-:Y:S02]  /*8260*/  ISETP.NE.AND.EX P0, PT, R29, RZ, PT, P0 ;  /* 0x000000ff1d00720c */ /* 0x000fe40003f05300 */
[----:B------:R-:W0:Y:S01]  /*8270*/  LDC R24, c[0x0][0x600] ;  /* 0x00018000ff187b82 */ /* 0x000e220000000800 */
[-CC-:B-1----:R-:W-:Y:S02]  /*8280*/  SHF.R.U64 R18, R10, R14.reuse, R5.reuse ;  /* 0x0000000e0a127219 */ /* 0x182fe40000001205 */
[----:B------:R-:W-:-:S05]  /*8290*/  SHF.R.U32.HI R5, RZ, R14, R5 ;  /* 0x0000000eff057219 */ /* 0x000fca0000011605 */
        /* <DEDUP_REMOVED lines=21> */
.L_x_175:
[----:B-1----:R-:W-:Y:S01]  /*83f0*/  SHF.R.U64 R6, R10, R25, R11 ;  /* 0x000000190a067219 */ /* 0x002fe2000000120b */
[----:B0-----:R-:W-:Y:S01]  /*8400*/  VIADD R11, R24, 0xffffffff ;  /* 0xffffffff180b7836 */ /* 0x001fe20000000000 */
[----:B------:R-:W-:Y:S01]  /*8410*/  SHF.L.U32 R9, R31, R26, RZ ;  /* 0x0000001a1f097219 */ /* 0x000fe200000006ff */
[----:B------:R-:W-:Y:S01]  /*8420*/  @P2 IMAD R12, R13, R20, R8 ;  /* 0x000000140d0c2224 */ /* 0x000fe200078e0208 */
[----:B------:R-:W-:Y:S01]  /*8430*/  LOP3.LUT R5, R22, R33, RZ, 0xc0, !PT ;  /* 0x0000002116057212 */ /* 0x000fe200078ec0ff */
[----:B------:R-:W-:Y:S01]  /*8440*/  IMAD.MOV R10, RZ, RZ, -R6 ;  /* 0x000000ffff0a7224 */ /* 0x000fe200078e0a06 */
[----:B------:R-:W-:Y:S01]  /*8450*/  LOP3.LUT R18, R18, R11, RZ, 0xc0, !PT ;  /* 0x0000000b12127212 */ /* 0x000fe200078ec0ff */
[----:B------:R-:W-:Y:S02]  /*8460*/  IMAD.MOV.U32 R8, RZ, RZ, 0x1 ;  /* 0x00000001ff087424 */ /* 0x000fe400078e00ff */
[----:B------:R-:W-:Y:S02]  /*8470*/  IMAD R9, R9, R6, R5 ;  /* 0x0000000609097224 */ /* 0x000fe400078e0205 */
[----:B--2---:R-:W-:-:S02]  /*8480*/  IMAD R5, R10, R27, R23 ;  /* 0x0000001b0a057224 */ /* 0x004fc400078e0217 */
[----:B---3--:R-:W-:Y:S02]  /*8490*/  IMAD R6, R9, R30, R12 ;  /* 0x0000001e09067224 */ /* 0x008fe400078e020c */
[----:B------:R-:W-:Y:S01]  /*84a0*/  IMAD R9, R5, R24, R18 ;  /* 0x0000001805097224 */ /* 0x000fe200078e0212 */
[----:B------:R-:W-:Y:S01]  /*84b0*/  PRMT R5, R8, 0x7610, R5 ;  /* 0x0000761008057816 */ /* 0x000fe20000000005 */
[----:B------:R-:W-:-:S03]  /*84c0*/  IMAD.MOV.U32 R16, RZ, RZ, R21 ;  /* 0x000000ffff107224 */ /* 0x000fc600078e0015 */
[----:B------:R-:W-:Y:S02]  /*84d0*/  SEL R17, R9, R6, !P2 ;  /* 0x0000000609117207 */ /* 0x000fe40005000000 */
[----:B------:R-:W-:-:S07]  /*84e0*/  SEL R6, R6, R9, !P2 ;  /* 0x0000000906067207 */ /* 0x000fce0005000000 */
.L_x_173:
[----:B------:R-:W-:-:S08]  /*84f0*/  NOP ;  /* 0x0000000000007918 */ /* 0x000fd00000000000 */
[----:B------:R-:W0:-:S00]  /*8500*/  USETMAXREG.DEALLOC.CTAPOOL 0x28 ;  /* 0x00000028000079c8 */ /* 0x000e0000080e0500 */
[----:B0-----:R-:W-:-:S13]  /*8510*/  ISETP.NE.AND P0, PT, R7, RZ, PT ;  /* 0x000000ff0700720c */ /* 0x001fda0003f05270 */
[----:B------:R-:W-:Y:S05]  /*8520*/  @P0 EXIT ;  /* 0x000000000000094d */ /* 0x000fea0003800000 */
[----:B------:R-:W-:Y:S01]  /*8530*/  LOP3.LUT P0, RZ, R5, 0xff, RZ, 0xc0, !PT ;  /* 0x000000ff05ff7812 */ /* 0x000fe2000780c0ff */
[----:B------:R-:W-:Y:S02]  /*8540*/  IMAD.MOV.U32 R5, RZ, RZ, 0x1 ;  /* 0x00000001ff057424 */ /* 0x000fe400078e00ff */
[----:B------:R-:W-:-:S10]  /*8550*/  IMAD.MOV.U32 R12, RZ, RZ, RZ ;  /* 0x000000ffff0c7224 */ /* 0x000fd400078e00ff */
[----:B------:R-:W-:Y:S05]  /*8560*/  @!P0 BRA `(.L_x_176) ;  /* 0x0000000c00348947 */ /* 0x000fea0003800000 */
[----:B------:R-:W0:Y:S01]  /*8570*/  LDC R5, c[0x0][0x28c] ;  /* 0x0000a300ff057b82 */ /* 0x000e220000000800 */
[----:B------:R-:W-:Y:S01]  /*8580*/  ULDC UR6, c[0x0][0x658] ;  /* 0x0001960000067ab9 */ /* 0x000fe20000000800 */
[----:B------:R-:W-:Y:S01]  /*8590*/  UMOV UR9, 0xffffffff ;  /* 0xffffffff00097882 */ /* 0x000fe20000000000 */
[----:B------:R-:W-:Y:S01]  /*85a0*/  ULDC UR8, c[0x0][0xc] ;  /* 0x0000030000087ab9 */ /* 0x000fe20000000800 */
[----:B------:R-:W-:Y:S01]  /*85b0*/  USHF.L.U32 UR11, UR9, UR6, URZ ;  /* 0x00000006090b7299 */ /* 0x000fe2000800063f */
[----:B------:R-:W-:Y:S01]  /*85c0*/  BSSY B0, `(.L_x_176) ;  /* 0x00000c7000007945 */ /* 0x000fe20003800000 */
[----:B------:R-:W-:Y:S01]  /*85d0*/  UMOV UR10, 0x1 ;  /* 0x00000001000a7882 */ /* 0x000fe20000000000 */
[----:B------:R-:W-:Y:S01]  /*85e0*/  ULDC UR9, c[0x0][0x10] ;  /* 0x0000040000097ab9 */ /* 0x000fe20000000800 */
[----:B------:R-:W1:Y:S01]  /*85f0*/  S2UR UR4, SR_CgaCtaId ;  /* 0x00000000000479c3 */ /* 0x000e620000008800 */
[----:B------:R-:W-:Y:S01]  /*8600*/  UIMAD.WIDE.U32 UR8, UR8, UR9, URZ ;  /* 0x00000009080872a5 */ /* 0x000fe2000f8e003f */
[----:B------:R-:W-:Y:S01]  /*8610*/  IMAD.MOV.U32 R14, RZ, RZ, 0x1 ;  /* 0x00000001ff0e7424 */ /* 0x000fe200078e00ff */
[----:B------:R-:W-:Y:S01]  /*8620*/  USHF.L.U32 UR6, UR10, UR6, URZ ;  /* 0x000000060a067299 */ /* 0x000fe2000800063f */
[----:B------:R-:W-:Y:S01]  /*8630*/  LOP3.LUT R15, R4, 0x2, RZ, 0xfc, !PT ;  /* 0x00000002040f7812 */ /* 0x000fe200078efcff */
[----:B------:R-:W-:Y:S01]  /*8640*/  IMAD.MOV.U32 R12, RZ, RZ, RZ ;  /* 0x000000ffff0c7224 */ /* 0x000fe200078e00ff */
[----:B------:R-:W-:Y:S01]  /*8650*/  ULDC UR10, c[0x0][0x14] ;  /* 0x00000500000a7ab9 */ /* 0x000fe20000000800 */
[----:B------:R-:W-:Y:S01]  /*8660*/  ULDC UR5, c[0x0][0x600] ;  /* 0x0001800000057ab9 */ /* 0x000fe20000000800 */
[----:B------:R-:W-:-:S02]  /*8670*/  UIMAD.WIDE.U32 UR22, UR8, UR10, URZ ;  /* 0x0000000a081672a5 */ /* 0x000fc4000f8e003f */
[----:B------:R-:W-:Y:S02]  /*8680*/  UIMAD UR13, UR9, UR10, URZ ;  /* 0x0000000a090d72a4 */ /* 0x000fe4000f8e023f */
[----:B------:R-:W-:Y:S02]  /*8690*/  UIADD3 UR5, UR5, -0x1, URZ ;  /* 0xffffffff05057890 */ /* 0x000fe4000fffe03f */
[----:B------:R-:W-:Y:S01]  /*86a0*/  ULOP3.LUT UR19, URZ, UR11, URZ, 0x33, !UPT ;  /* 0x0000000b3f137292 */ /* 0x000fe2000f8e333f */
[----:B0-----:R-:W-:Y:S01]  /*86b0*/  VIADD R5, R5, 0x3f ;  /* 0x0000003f05057836 */ /* 0x001fe20000000000 */
[----:B------:R-:W-:Y:S01]  /*86c0*/  UIADD3 UR13, UR23, UR13, URZ ;  /* 0x0000000d170d7290 */ /* 0x000fe2000fffe03f */
[----:B------:R-:W-:-:S03]  /*86d0*/  ULDC.64 UR24, c[0x0][0x198] ;  /* 0x0000660000187ab9 */ /* 0x000fc60000000a00 */
[----:B------:R-:W-:Y:S01]  /*86e0*/  SHF.R.S32.HI R8, RZ, 0x1f, R5 ;  /* 0x0000001fff087819 */ /* 0x000fe20000011405 */
[----:B-1----:R-:W-:-:S03]  /*86f0*/  USHF.L.U32 UR7, UR4, 0x6, URZ ;  /* 0x0000000604077899 */ /* 0x002fc6000800063f */
[----:B------:R-:W-:Y:S01]  /*8700*/  LEA.HI R8, R8, R5, RZ, 0x6 ;  /* 0x0000000508087211 */ /* 0x000fe200078f30ff */
[----:B------:R-:W-:Y:S01]  /*8710*/  IMAD.MOV.U32 R5, RZ, RZ, 0x1 ;  /* 0x00000001ff057424 */ /* 0x000fe200078e00ff */
[----:B------:R-:W-:Y:S02]  /*8720*/  USHF.L.U32 UR4, UR4, 0xc, URZ ;  /* 0x0000000c04047899 */ /* 0x000fe4000800063f */
[----:B------:R-:W-:Y:S01]  /*8730*/  SHF.R.S32.HI R11, RZ, 0x6, R8 ;  /* 0x00000006ff0b7819 */ /* 0x000fe20000011408 */
[----:B------:R-:W-:-:S04]  /*8740*/  ULOP3.LUT UR7, UR7, 0x40, URZ, 0xc0, !UPT ;  /* 0x0000004007077892 */ /* 0x000fc8000f8ec03f */
[----:B------:R-:W-:-:S08]  /*8750*/  VIADD R10, R11, 0x1 ;  /* 0x000000010b0a7836 */ /* 0x000fd00000000000 */
.L_x_187:
[----:B------:R-:W-:-:S03]  /*8760*/  UMOV UR8, 0xffffffff ;  /* 0xffffffff00087882 */ /* 0x000fc60000000000 */
[----:B------:R-:W-:Y:S05]  /*8770*/  BRA.DIV UR8, `(.L_x_177) ;  /* 0x0000001608087947 */ /* 0x000fea000b800000 */
[----:B------:R-:W-:-:S13]  /*8780*/  ELECT P0, URZ, PT ;  /* 0x00000000003f782f */ /* 0x000fda0003800000 */
.L_x_208:
[----:B------:R-:W0:Y:S01]  /*8790*/  LDC R7, c[0x0][0x28c] ;  /* 0x0000a300ff077b82 */ /* 0x000e220000000800 */
[----:B------:R-:W-:Y:S01]  /*87a0*/  BSSY B1, `(.L_x_178) ;  /* 0x0000037000017945 */ /* 0x000fe20003800000 */
[----:B0-----:R-:W-:-:S13]  /*87b0*/  ISETP.LT.OR P0, PT, R7, 0x1, !P0 ;  /* 0x000000010700780c */ /* 0x001fda0004701670 */
[----:B------:R-:W-:Y:S05]  /*87c0*/  @P0 BRA `(.L_x_179) ;  /* 0x0000000000d00947 */ /* 0x000fea0003800000 */
[----:B------:R-:W-:Y:S01]  /*87d0*/  IMAD.SHL.U32 R19, R6, 0x80, RZ ;  /* 0x0000008006137824 */ /* 0x000fe200078e00ff */
[----:B------:R-:W-:Y:S01]  /*87e0*/  LEA R17, R17, UR7, 0x7 ;  /* 0x0000000711117c11 */ /* 0x000fe2000f8e38ff */
[----:B------:R-:W-:Y:S02]  /*87f0*/  IMAD.MOV.U32 R20, RZ, RZ, RZ ;  /* 0x000000ffff147224 */ /* 0x000fe400078e00ff */
[----:B------:R-:W-:Y:S02]  /*8800*/  IMAD.MOV.U32 R6, RZ, RZ, R10 ;  /* 0x000000ffff067224 */ /* 0x000fe400078e000a */
[----:B------:R-:W-:Y:S02]  /*8810*/  IMAD.MOV.U32 R7, RZ, RZ, R5 ;  /* 0x000000ffff077224 */ /* 0x000fe400078e0005 */
[----:B------:R-:W-:-:S07]  /*8820*/  IMAD.MOV.U32 R8, RZ, RZ, R12 ;  /* 0x000000ffff087224 */ /* 0x000fce00078e000c */
.L_x_182:
[----:B------:R-:W0:Y:S01]  /*8830*/  S2R R18, SR_CgaCtaId ;  /* 0x0000000000127919 */ /* 0x000e220000008800 */
[----:B------:R-:W-:Y:S02]  /*8840*/  MOV R9, 0x400 ;  /* 0x0000040000097802 */ /* 0x000fe40000000f00 */
[----:B------:R-:W-:-:S13]  /*8850*/  LOP3.LUT P1, RZ, R0, 0x7f, RZ, 0xc0, !PT ;  /* 0x0000007f00ff7812 */ /* 0x000fda000782c0ff */
[----:B------:R-:W1:Y:S01]  /*8860*/  @!P1 LDC R13, c[0x0][0x500] ;  /* 0x00014000ff0d9b82 */ /* 0x000e620000000800 */
[----:B0-----:R-:W-:Y:S02]  /*8870*/  LEA R21, R18, R9, 0x18 ;  /* 0x0000000912157211 */ /* 0x001fe400078ec0ff */
[----:B------:R-:W-:-:S03]  /*8880*/  SHF.L.U32 R9, R7, 0x1f, RZ ;  /* 0x0000001f07097819 */ /* 0x000fc600000006ff */
[----:B------:R-:W-:-:S04]  /*8890*/  IMAD R18, R8, 0x8, R21 ;  /* 0x0000000808127824 */ /* 0x000fc800078e0215 */
[----:B------:R-:W0:Y:S02]  /*88a0*/  SYNCS.PHASECHK.TRANS64.TRYWAIT P0, [R18+URZ+0x70], R9 ;  /* 0x00007009120075a7 */ /* 0x000e24000800017f */
[----:B01----:R-:W-:Y:S05]  /*88b0*/  @!P0 BRA `(.L_x_180) ;  /* 0x0000001000d88947 */ /* 0x003fea0003800000 */
.L_x_209:
[----:B0-----:R-:W-:Y:S01]  /*88c0*/  PRMT R9, R15, 0x9910, RZ ;  /* 0x000099100f097816 */ /* 0x001fe200000000ff */
[----:B------:R0:W-:Y:S03]  /*88d0*/  @!P1 SYNCS.ARRIVE.TRANS64 RZ, [R18+URZ], R13 ;  /* 0x0000000d12ff99a7 */ /* 0x0001e6000800003f */
[----:B------:R-:W-:-:S13]  /*88e0*/  ISETP.NE.AND P0, PT, R9, 0x2, PT ;  /* 0x000000020900780c */ /* 0x000fda0003f05270 */
[----:B0-----:R-:W-:Y:S05]  /*88f0*/  @P0 BRA `(.L_x_181) ;  /* 0x0000000000040947 */ /* 0x001fea0003800000 */
[----:B------:R-:W-:Y:S01]  /*8900*/  BPT.TRAP 0x1 ;  /* 0x000000040000795c */ /* 0x000fe20000300000 */
.L_x_181:
[----:B------:R-:W-:Y:S01]  /*8910*/  R2UR UR8, R8 ;  /* 0x00000000080872ca */ /* 0x000fe200000e0000 */
[----:B------:R-:W-:Y:S01]  /*8920*/  VIADD R6, R6, 0xffffffff ;  /* 0xffffffff06067836 */ /* 0x000fe20000000000 */
[----:B------:R-:W-:Y:S01]  /*8930*/  R2UR UR18, R21 ;  /* 0x00000000151272ca */ /* 0x000fe200000e0000 */
[----:B------:R-:W-:Y:S01]  /*8940*/  UIADD3 UR14, UP0, UR24, 0xf0, URZ ;  /* 0x000000f0180e7890 */ /* 0x000fe2000ff1e03f */
[----:B------:R-:W-:Y:S01]  /*8950*/  R2UR UR20, R19 ;  /* 0x00000000131472ca */ /* 0x000fe200000e0000 */
[----:B------:R-:W-:Y:S01]  /*8960*/  UIADD3 UR26, UP1, UR24, 0x1f0, URZ ;  /* 0x000001f0181a7890 */ /* 0x000fe2000ff3e03f */
[----:B------:R-:W-:Y:S01]  /*8970*/  R2UR UR9, R18 ;  /* 0x00000000120972ca */ /* 0x000fe200000e0000 */
[----:B------:R-:W-:Y:S01]  /*8980*/  UIADD3.X UR15, URZ, UR25, URZ, UP0, !UPT ;  /* 0x000000193f0f7290 */ /* 0x000fe200087fe43f */
[----:B------:R-:W-:Y:S01]  /*8990*/  R2UR UR10, R20 ;  /* 0x00000000140a72ca */ /* 0x000fe200000e0000 */
[----:B------:R-:W-:Y:S01]  /*89a0*/  VIADD R8, R8, 0x1 ;  /* 0x0000000108087836 */ /* 0x000fe20000000000 */
[----:B------:R-:W-:Y:S01]  /*89b0*/  R2UR UR12, R16 ;  /* 0x00000000100c72ca */ /* 0x000fe200000e0000 */
[----:B------:R-:W-:Y:S01]  /*89c0*/  UIADD3.X UR27, URZ, UR25, URZ, UP1, !UPT ;  /* 0x000000193f1b7290 */ /* 0x000fe20008ffe43f */
[----:B------:R-:W-:Y:S01]  /*89d0*/  R2UR UR21, R17 ;  /* 0x00000000111572ca */ /* 0x000fe200000e0000 */
[----:B------:R-:W-:Y:S01]  /*89e0*/  USHF.L.U32 UR8, UR8, 0xd, URZ ;  /* 0x0000000d08087899 */ /* 0x000fe2000800063f */
[----:B------:R-:W-:Y:S01]  /*89f0*/  ISETP.GT.AND P1, PT, R6, 0x1, PT ;  /* 0x000000010600780c */ /* 0x000fe20003f24270 */
[----:B------:R-:W-:Y:S01]  /*8a00*/  UMOV UR16, 0x0 ;  /* 0x0000000000107882 */ /* 0x000fe20000000000 */
[----:B------:R-:W-:Y:S01]  /*8a10*/  UMOV UR17, 0x10000000 ;  /* 0x1000000000117882 */ /* 0x000fe20000000000 */
[----:B------:R-:W-:Y:S01]  /*8a20*/  ULOP3.LUT UR11, UR8, 0x1000, UR4, 0xf8, !UPT ;  /* 0x00001000080b7892 */ /* 0x000fe2000f8ef804 */
[----:B------:R-:W-:Y:S01]  /*8a30*/  ISETP.NE.AND P0, PT, R8, 0xe, PT ;  /* 0x0000000e0800780c */ /* 0x000fe20003f05270 */
[----:B------:R-:W-:Y:S01]  /*8a40*/  UIADD3 UR8, UR18, 0x200, UR8 ;  /* 0x0000020012087890 */ /* 0x000fe2000fffe008 */
[----:B------:R-:W-:Y:S01]  /*8a50*/  VIADD R20, R20, 0x40 ;  /* 0x0000004014147836 */ /* 0x000fe20000000000 */
[----:B------:R-:W-:Y:S01]  /*8a60*/  UIADD3 UR18, UR18, 0x1c200, UR11 ;  /* 0x0001c20012127890 */ /* 0x000fe2000fffe00b */
[----:B------:R-:W-:Y:S01]  /*8a70*/  SEL R18, RZ, 0x1, P0 ;  /* 0x00000001ff127807 */ /* 0x000fe20000000000 */
[----:B------:R-:W-:Y:S01]  /*8a80*/  UMOV UR28, 0x30000 ;  /* 0x00030000001c7882 */ /* 0x000fe20000000000 */
[----:B------:R-:W-:Y:S01]  /*8a90*/  UMOV UR11, UR20 ;  /* 0x00000014000b7c82 */ /* 0x000fe20008000000 */
[----:B------:R-:W-:-:S02]  /*8aa0*/  SEL R8, R8, RZ, P0 ;  /* 0x000000ff08087207 */ /* 0x000fc40000000000 */
[----:B------:R-:W-:Y:S01]  /*8ab0*/  LOP3.LUT R7, R7, R18, RZ, 0x3c, !PT ;  /* 0x0000001207077212 */ /* 0x000fe200078e3cff */
[----:B------:R0:W-:Y:S02]  /*8ac0*/  UTMALDG.3D [UR8], [UR14], desc[UR16] ;  /* 0x000010080e0075b4 */ /* 0x0001e40008011000 */
[----:B0-----:R-:W-:Y:S01]  /*8ad0*/  UMOV UR8, UR18 ;  /* 0x0000001200087c82 */ /* 0x001fe20008000000 */
[----:B------:R-:W-:Y:S02]  /*8ae0*/  UMOV UR11, UR21 ;  /* 0x00000015000b7c82 */ /* 0x000fe40008000000 */
[----:B------:R0:W-:Y:S02]  /*8af0*/  UTMALDG.3D.MULTICAST [UR8], [UR26], UR28, desc[UR16] ;  /* 0x000010081a0073b4 */ /* 0x0001e4000801181c */
[----:B0-----:R-:W-:Y:S05]  /*8b00*/  @P1 BRA `(.L_x_182) ;  /* 0xfffffffc00481947 */ /* 0x001fea000383ffff */
.L_x_179:
[----:B------:R-:W-:Y:S05]  /*8b10*/  BSYNC B1 ;  /* 0x0000000000017941 */ /* 0x000fea0003800000 */
.L_x_178:
[----:B------:R-:W-:Y:S01]  /*8b20*/  LOP3.LUT P1, RZ, R14, 0xff, RZ, 0xc0, !PT ;  /* 0x000000ff0eff7812 */ /* 0x000fe2000782c0ff */
[C---:B------:R-:W-:Y:S01]  /*8b30*/  IMAD.IADD R9, R11.reuse, 0x1, R12 ;  /* 0x000000010b097824 */ /* 0x040fe200078e020c */
[----:B------:R-:W-:Y:S01]  /*8b40*/  ULDC.64 UR8, c[0x0][0x650] ;  /* 0x0001940000087ab9 */ /* 0x000fe20000000a00 */
[----:B------:R-:W-:Y:S01]  /*8b50*/  ISETP.GE.U32.AND P3, PT, R11, 0xe, PT ;  /* 0x0000000e0b00780c */ /* 0x000fe20003f66070 */
[----:B------:R-:W-:Y:S01]  /*8b60*/  BSSY B1, `(.L_x_183) ;  /* 0x000006a000017945 */ /* 0x000fe20003800000 */
[----:B------:R-:W-:Y:S01]  /*8b70*/  IMAD.MOV.U32 R17, RZ, RZ, -0x1 ;  /* 0xffffffffff117424 */ /* 0x000fe200078e00ff */
[----:B------:R-:W-:Y:S01]  /*8b80*/  ISETP.GT.U32.AND P0, PT, R9, 0xd, PT ;  /* 0x0000000d0900780c */ /* 0x000fe20003f04070 */
[----:B------:R-:W-:Y:S01]  /*8b90*/  IMAD.MOV.U32 R16, RZ, RZ, -0x1 ;  /* 0xffffffffff107424 */ /* 0x000fe200078e00ff */
[----:B------:R-:W-:Y:S02]  /*8ba0*/  SHF.R.U32.HI R6, RZ, 0x1, R9 ;  /* 0x00000001ff067819 */ /* 0x000fe40000011609 */
[----:B------:R-:W-:-:S02]  /*8bb0*/  ISETP.LT.U32.AND P0, PT, R11, 0xe, P0 ;  /* 0x0000000e0b00780c */ /* 0x000fc40000701070 */
[----:B------:R-:W-:Y:S01]  /*8bc0*/  PRMT R14, RZ, 0x7610, R14 ;  /* 0x00007610ff0e7816 */ /* 0x000fe2000000000e */
[----:B------:R-:W0:Y:S01]  /*8bd0*/  @P1 S2R R8, SR_CgaCtaId ;  /* 0x0000000000081919 */ /* 0x000e220000008800 */
[----:B------:R-:W-:-:S04]  /*8be0*/  @P1 MOV R7, 0x400 ;  /* 0x0000040000071802 */ /* 0x000fc80000000f00 */
[----:B0-----:R-:W-:Y:S01]  /*8bf0*/  @P1 LEA R8, R8, R7, 0x18 ;  /* 0x0000000708081211 */ /* 0x001fe200078ec0ff */
[----:B------:R-:W-:Y:S01]  /*8c00*/  IMAD.WIDE.U32 R6, R6, -0x6db6db6d, RZ ;  /* 0x9249249306067825 */ /* 0x000fe200078e00ff */
[----:B------:R-:W-:Y:S02]  /*8c10*/  SEL R6, RZ, 0x1, !P0 ;  /* 0x00000001ff067807 */ /* 0x000fe40004000000 */
[----:B------:R0:W-:Y:S01]  /*8c20*/  @P1 SYNCS.ARRIVE.TRANS64.A1T0 RZ, [R8+URZ+0xf8], RZ ;  /* 0x0000f8ff08ff19a7 */ /* 0x0001e2000810003f */
[----:B------:R-:W-:Y:S02]  /*8c30*/  IADD3 R2, P1, R2, UR22, RZ ;  /* 0x0000001602027c10 */ /* 0x000fe4000ff3e0ff */
[----:B------:R-:W-:Y:S01]  /*8c40*/  LOP3.LUT R5, R5, R6, RZ, 0x3c, !PT ;  /* 0x0000000605057212 */ /* 0x000fe200078e3cff */
[----:B------:R-:W-:Y:S01]  /*8c50*/  IMAD.MOV.U32 R6, RZ, RZ, -0x1 ;  /* 0xffffffffff067424 */ /* 0x000fe200078e00ff */
[----:B------:R-:W-:Y:S02]  /*8c60*/  IADD3.X R3, R3, UR13, RZ, P1, !PT ;  /* 0x0000000d03037c10 */ /* 0x000fe40008ffe4ff */
[----:B------:R-:W-:-:S02]  /*8c70*/  ISETP.GE.U32.AND P0, PT, R2, UR8, PT ;  /* 0x0000000802007c0c */ /* 0x000fc4000bf06070 */
[----:B0-----:R-:W-:Y:S02]  /*8c80*/  SHF.R.U32.HI R8, RZ, 0x2, R7 ;  /* 0x00000002ff087819 */ /* 0x001fe40000011607 */
[----:B------:R-:W-:Y:S02]  /*8c90*/  ISETP.GE.U32.AND.EX P0, PT, R3, UR9, PT, P0 ;  /* 0x0000000903007c0c */ /* 0x000fe4000bf06100 */
[----:B------:R-:W-:Y:S01]  /*8ca0*/  @P3 LOP3.LUT R5, R5, 0x1, R8, 0x78, !PT ;  /* 0x0000000105053812 */ /* 0x000fe200078e7808 */
[----:B------:R-:W-:Y:S01]  /*8cb0*/  IMAD R12, R8, -0xe, R9 ;  /* 0xfffffff2080c7824 */ /* 0x000fe200078e0209 */
[----:B------:R-:W-:-:S09]  /*8cc0*/  PRMT R7, RZ, 0x7610, R7 ;  /* 0x00007610ff077816 */ /* 0x000fd20000000007 */
[----:B------:R-:W-:Y:S05]  /*8cd0*/  @P0 BRA `(.L_x_184) ;  /* 0x0000000400480947 */ /* 0x000fea0003800000 */
[----:B------:R-:W0:Y:S01]  /*8ce0*/  S2R R17, SR_CTAID.X ;  /* 0x0000000000117919 */ /* 0x000e220000002500 */
[----:B------:R-:W-:Y:S01]  /*8cf0*/  ULDC.64 UR8, c[0x0][0x628] ;  /* 0x00018a0000087ab9 */ /* 0x000fe20000000a00 */
[----:B------:R-:W1:Y:S01]  /*8d00*/  LDC R18, c[0x0][0x144] ;  /* 0x00005100ff127b82 */ /* 0x000e620000000800 */
[----:B------:R-:W-:Y:S01]  /*8d10*/  ISETP.NE.U32.AND P0, PT, RZ, UR8, PT ;  /* 0x00000008ff007c0c */ /* 0x000fe2000bf05070 */
[----:B------:R-:W2:Y:S01]  /*8d20*/  S2R R13, SR_CTAID.Y ;  /* 0x00000000000d7919 */ /* 0x000ea20000002600 */
[----:B------:R-:W-:Y:S01]  /*8d30*/  ULDC UR10, c[0x0][0x150] ;  /* 0x00005400000a7ab9 */ /* 0x000fe20000000800 */
[----:B------:R-:W-:Y:S01]  /*8d40*/  ULDC UR11, c[0x0][0x630] ;  /* 0x00018c00000b7ab9 */ /* 0x000fe20000000800 */
[----:B------:R-:W-:Y:S01]  /*8d50*/  ISETP.NE.AND.EX P0, PT, RZ, UR9, PT, P0 ;  /* 0x00000009ff007c0c */ /* 0x000fe2000bf05300 */
[----:B------:R-:W-:Y:S01]  /*8d60*/  IMAD.MOV.U32 R6, RZ, RZ, R2 ;  /* 0x000000ffff067224 */ /* 0x000fe200078e0002 */
[----:B0-----:R-:W-:-:S05]  /*8d70*/  I2FP.F32.U32 R7, R17 ;  /* 0x0000001100077245 */ /* 0x001fca0000201000 */
[----:B------:R-:W-:Y:S01]  /*8d80*/  FMUL R20, R7, UR10 ;  /* 0x0000000a07147c20 */ /* 0x000fe20008400000 */
[----:B------:R-:W-:-:S05]  /*8d90*/  IMAD.MOV.U32 R7, RZ, RZ, R3 ;  /* 0x000000ffff077224 */ /* 0x000fca00078e0003 */
[----:B--2---:R-:W-:Y:S05]  /*8da0*/  @!P0 BRA `(.L_x_185) ;  /* 0x0000000000288947 */ /* 0x004fea0003800000 */
[----:B------:R-:W-:Y:S02]  /*8db0*/  ULDC UR10, c[0x0][0x634] ;  /* 0x00018d00000a7ab9 */ /* 0x000fe40000000800 */
[----:B------:R-:W-:-:S05]  /*8dc0*/  IADD3 R7, P0, R2, UR10, RZ ;  /* 0x0000000a02077c10 */ /* 0x000fca000ff1e0ff */
[----:B------:R-:W-:-:S04]  /*8dd0*/  IMAD.X R19, RZ, RZ, R3, P0 ;  /* 0x000000ffff137224 */ /* 0x000fc800000e0603 */
[----:B------:R-:W-:-:S04]  /*8de0*/  IMAD.WIDE.U32 R8, R19, UR8, RZ ;  /* 0x0000000813087c25 */ /* 0x000fc8000f8e00ff */
[----:B------:R-:W-:-:S04]  /*8df0*/  IMAD.WIDE.U32 R8, P0, R7, UR9, R8 ;  /* 0x0000000907087c25 */ /* 0x000fc8000f800008 */
[----:B------:R-:W-:-:S04]  /*8e00*/  IMAD.WIDE.U32 R6, R7, UR8, RZ ;  /* 0x0000000807067c25 */ /* 0x000fc8000f8e00ff */
[----:B------:R-:W-:Y:S01]  /*8e10*/  IMAD.MOV.U32 R6, RZ, RZ, R9 ;  /* 0x000000ffff067224 */ /* 0x000fe200078e0009 */
[----:B------:R-:W-:Y:S01]  /*8e20*/  IADD3 RZ, P1, R7, R8, RZ ;  /* 0x0000000807ff7210 */ /* 0x000fe20007f3e0ff */
[----:B------:R-:W-:-:S04]  /*8e30*/  IMAD.X R7, RZ, RZ, RZ, P0 ;  /* 0x000000ffff077224 */ /* 0x000fc800000e06ff */
[----:B------:R-:W-:-:S08]  /*8e40*/  IMAD.WIDE.U32.X R6, R19, UR9, R6, P1 ;  /* 0x0000000913067c25 */ /* 0x000fd000088e0406 */
.L_x_185:
[--C-:B------:R-:W-:Y:S01]  /*8e50*/  SHF.R.U64 R16, R6, UR11, R7.reuse ;  /* 0x0000000b06107c19 */ /* 0x100fe20008001207 */
[----:B------:R-:W0:Y:S01]  /*8e60*/  F2I.U32.TRUNC.NTZ R20, R20 ;  /* 0x0000001400147305 */ /* 0x000e22000020f000 */
[----:B------:R-:W-:Y:S01]  /*8e70*/  SHF.R.U32.HI R6, RZ, UR11, R7 ;  /* 0x0000000bff067c19 */ /* 0x000fe20008011607 */
[----:B------:R-:W-:Y:S01]  /*8e80*/  ULDC.64 UR8, c[0x0][0x620] ;  /* 0x0001880000087ab9 */ /* 0x000fe20000000a00 */
[----:B------:R-:W-:Y:S01]  /*8e90*/  IADD3 R9, P0, RZ, -R16, RZ ;  /* 0x80000010ff097210 */ /* 0x000fe20007f1e0ff */
[----:B------:R-:W-:-:S04]  /*8ea0*/  ULDC.64 UR10, c[0x0][0x640] ;  /* 0x00019000000a7ab9 */ /* 0x000fc80000000a00 */
[----:B------:R-:W-:Y:S01]  /*8eb0*/  IMAD.X R6, RZ, RZ, ~R6, P0 ;  /* 0x000000ffff067224 */ /* 0x000fe200000e0e06 */
[----:B------:R-:W-:-:S03]  /*8ec0*/  ISETP.NE.U32.AND P0, PT, RZ, UR10, PT ;  /* 0x0000000aff007c0c */ /* 0x000fc6000bf05070 */
[----:B------:R-:W-:Y:S01]  /*8ed0*/  IMAD R8, R6, UR8, RZ ;  /* 0x0000000806087c24 */ /* 0x000fe2000f8e02ff */
[----:B------:R-:W-:Y:S01]  /*8ee0*/  ISETP.NE.AND.EX P0, PT, RZ, UR11, PT, P0 ;  /* 0x0000000bff007c0c */ /* 0x000fe2000bf05300 */
[----:B------:R-:W-:Y:S01]  /*8ef0*/  IMAD.WIDE.U32 R6, R9, UR8, R2 ;  /* 0x0000000809067c25 */ /* 0x000fe2000f8e0002 */
[----:B------:R-:W-:-:S03]  /*8f00*/  ULDC UR8, c[0x0][0x618] ;  /* 0x0001860000087ab9 */ /* 0x000fc60000000800 */
[----:B------:R-:W-:Y:S01]  /*8f10*/  IMAD R9, R9, UR9, R8 ;  /* 0x0000000909097c24 */ /* 0x000fe2000f8e0208 */
[----:B------:R-:W-:Y:S01]  /*8f20*/  ULDC UR9, c[0x0][0x154] ;  /* 0x0000550000097ab9 */ /* 0x000fe20000000800 */
[----:B0-----:R-:W-:Y:S02]  /*8f30*/  IMAD.MOV R8, RZ, RZ, -R20 ;  /* 0x000000ffff087224 */ /* 0x001fe400078e0a14 */
[----:B------:R-:W-:Y:S01]  /*8f40*/  IMAD.IADD R7, R7, 0x1, R9 ;  /* 0x0000000107077824 */ /* 0x000fe200078e0209 */
[----:B------:R-:W0:Y:S01]  /*8f50*/  LDC R20, c[0x0][0x148] ;  /* 0x00005200ff147b82 */ /* 0x000e220000000800 */
[----:B-1----:R-:W-:Y:S01]  /*8f60*/  IMAD R17, R18, R8, R17 ;  /* 0x0000000812117224 */ /* 0x002fe200078e0211 */
[----:B------:R-:W-:Y:S02]  /*8f70*/  I2FP.F32.U32 R8, R13 ;  /* 0x0000000d00087245 */ /* 0x000fe40000201000 */
[--C-:B------:R-:W-:Y:S02]  /*8f80*/  SHF.R.U64 R18, R6, UR8, R7.reuse ;  /* 0x0000000806127c19 */ /* 0x100fe40008001207 */
[----:B------:R-:W-:Y:S01]  /*8f90*/  SHF.R.U32.HI R7, RZ, UR8, R7 ;  /* 0x00000008ff077c19 */ /* 0x000fe20008011607 */
[----:B------:R-:W-:Y:S01]  /*8fa0*/  FMUL R8, R8, UR9 ;  /* 0x0000000908087c20 */ /* 0x000fe20008400000 */
[----:B------:R-:W-:-:S02]  /*8fb0*/  ULDC UR8, c[0x0][0x608] ;  /* 0x0001820000087ab9 */ /* 0x000fc40000000800 */
[--C-:B------:R-:W-:Y:S01]  /*8fc0*/  SHF.R.U64 R22, R18, UR8, R7.reuse ;  /* 0x0000000812167c19 */ /* 0x100fe20008001207 */
[----:B------:R1:W2:Y:S01]  /*8fd0*/  F2I.U32.TRUNC.NTZ R23, R8 ;  /* 0x0000000800177305 */ /* 0x0002a2000020f000 */
[----:B------:R-:W-:Y:S01]  /*8fe0*/  SHF.R.U32.HI R7, RZ, UR8, R7 ;  /* 0x00000008ff077c19 */ /* 0x000fe20008011607 */
[----:B------:R-:W-:-:S03]  /*8ff0*/  ULDC UR8, c[0x0][0x658] ;  /* 0x0001960000087ab9 */ /* 0x000fc60000000800 */
[--C-:B------:R-:W-:Y:S02]  /*9000*/  SHF.R.U64 R19, R22, UR8, R7.reuse ;  /* 0x0000000816137c19 */ /* 0x100fe40008001207 */
[----:B------:R-:W-:-:S03]  /*9010*/  SHF.R.U32.HI R21, RZ, UR8, R7 ;  /* 0x00000008ff157c19 */ /* 0x000fc60008011607 */
[----:B------:R-:W-:Y:S02]  /*9020*/  IMAD.MOV.U32 R6, RZ, RZ, R19 ;  /* 0x000000ffff067224 */ /* 0x000fe400078e0013 */
[----:B------:R-:W-:Y:S01]  /*9030*/  IMAD.MOV.U32 R7, RZ, RZ, R21 ;  /* 0x000000ffff077224 */ /* 0x000fe200078e0015 */
[----:B-1----:R-:W-:Y:S06]  /*9040*/  @!P0 BRA `(.L_x_186) ;  /* 0x0000000000288947 */ /* 0x002fec0003800000 */
        /* <DEDUP_REMOVED lines=10> */
.L_x_186:
[----:B------:R-:W-:Y:S01]  /*90f0*/  ULDC UR8, c[0x0][0x648] ;  /* 0x0001920000087ab9 */ /* 0x000fe20000000800 */
[----:B--2---:R-:W-:Y:S01]  /*9100*/  IMAD.MOV R23, RZ, RZ, -R23 ;  /* 0x000000ffff177224 */ /* 0x004fe200078e0a17 */
[----:B------:R-:W-:Y:S01]  /*9110*/  SHF.R.U64 R7, R6, UR8, R7 ;  /* 0x0000000806077c19 */ /* 0x000fe20008001207 */
[----:B------:R-:W-:Y:S01]  /*9120*/  ULDC UR8, c[0x0][0x638] ;  /* 0x00018e0000087ab9 */ /* 0x000fe20000000800 */
[----:B------:R-:W-:Y:S01]  /*9130*/  LOP3.LUT R6, R22, UR19, RZ, 0xc0, !PT ;  /* 0x0000001316067c12 */ /* 0x000fe2000f8ec0ff */
[----:B0-----:R-:W-:Y:S01]  /*9140*/  @P2 IMAD R17, R20, R23, R13 ;  /* 0x0000001714112224 */ /* 0x001fe200078e020d */
[----:B------:R-:W-:Y:S01]  /*9150*/  LOP3.LUT R18, R18, UR5, RZ, 0xc0, !PT ;  /* 0x0000000512127c12 */ /* 0x000fe2000f8ec0ff */
[----:B------:R-:W-:Y:S01]  /*9160*/  IMAD.MOV R8, RZ, RZ, -R7 ;  /* 0x000000ffff087224 */ /* 0x000fe200078e0a07 */
[----:B------:R-:W-:Y:S01]  /*9170*/  ULDC UR9, c[0x0][0x610] ;  /* 0x0001840000097ab9 */ /* 0x000fe20000000800 */
[----:B------:R-:W-:Y:S02]  /*9180*/  IMAD R6, R7, UR6, R6 ;  /* 0x0000000607067c24 */ /* 0x000fe4000f8e0206 */
[----:B------:R-:W-:Y:S01]  /*9190*/  IMAD R19, R8, UR8, R19 ;  /* 0x0000000808137c24 */ /* 0x000fe2000f8e0213 */
[----:B------:R-:W-:Y:S01]  /*91a0*/  ULDC UR8, c[0x0][0x600] ;  /* 0x0001800000087ab9 */ /* 0x000fe20000000800 */
[----:B------:R-:W-:-:S02]  /*91b0*/  IMAD R6, R6, UR9, R17 ;  /* 0x0000000906067c24 */ /* 0x000fc4000f8e0211 */
[----:B------:R-:W-:Y:S02]  /*91c0*/  IMAD R19, R19, UR8, R18 ;  /* 0x0000000813137c24 */ /* 0x000fe4000f8e0212 */
[----:B------:R-:W-:-:S03]  /*91d0*/  IMAD.MOV.U32 R7, RZ, RZ, 0x1 ;  /* 0x00000001ff077424 */ /* 0x000fc600078e00ff */
[----:B------:R-:W-:Y:S02]  /*91e0*/  SEL R17, R19, R6, !P2 ;  /* 0x0000000613117207 */ /* 0x000fe40005000000 */
[----:B------:R-:W-:-:S07]  /*91f0*/  SEL R6, R6, R19, !P2 ;  /* 0x0000001306067207 */ /* 0x000fce0005000000 */
.L_x_184:
[----:B------:R-:W-:Y:S05]  /*9200*/  BSYNC B1 ;  /* 0x0000000000017941 */ /* 0x000fea0003800000 */
.L_x_183:
[----:B------:R-:W-:-:S13]  /*9210*/  LOP3.LUT P0, RZ, R7, 0xff, RZ, 0xc0, !PT ;  /* 0x000000ff07ff7812 */ /* 0x000fda000780c0ff */
[----:B------:R-:W-:Y:S05]  /*9220*/  @P0 BRA `(.L_x_187) ;  /* 0xfffffff4004c0947 */ /* 0x000fea000383ffff */
[----:B------:R-:W-:Y:S05]  /*9230*/  BSYNC B0 ;  /* 0x0000000000007941 */ /* 0x000fea0003800000 */
.L_x_176:
[----:B------:R-:W-:-:S03]  /*9240*/  UMOV UR8, 0xffffffff ;  /* 0xffffffff00087882 */ /* 0x000fc60000000000 */
[----:B------:R-:W-:Y:S05]  /*9250*/  BRA.DIV UR8, `(.L_x_188) ;  /* 0x0000000a08847947 */ /* 0x000fea000b800000 */
[----:B------:R-:W-:-:S13]  /*9260*/  ELECT P0, URZ, PT ;  /* 0x00000000003f782f */ /* 0x000fda0003800000 */
.L_x_212:
[----:B------:R-:W-:Y:S04]  /*9270*/  BSSY B0, `(.L_x_189) ;  /* 0x0000085000007945 */ /* 0x000fe80003800000 */
[----:B------:R-:W-:Y:S05]  /*9280*/  @!P0 BRA `(.L_x_190) ;  /* 0x00000008000c8947 */ /* 0x000fea0003800000 */
[----:B------:R-:W-:-:S04]  /*9290*/  LOP3.LUT R4, R4, 0x2, RZ, 0xfc, !PT ;  /* 0x0000000204047812 */ /* 0x000fc800078efcff */
[----:B------:R-:W-:-:S13]  /*92a0*/  ISETP.NE.AND P0, PT, R4, 0x3, PT ;  /* 0x000000030400780c */ /* 0x000fda0003f05270 */
[----:B------:R-:W-:Y:S05]  /*92b0*/  @!P0 BRA `(.L_x_191) ;  /* 0x0000000000048947 */ /* 0x000fea0003800000 */
[----:B------:R-:W-:Y:S01]  /*92c0*/  BPT.TRAP 0x1 ;  /* 0x000000040000795c */ /* 0x000fe20000300000 */
.L_x_191:
[----:B------:R-:W0:Y:S01]  /*92d0*/  S2R R3, SR_CgaCtaId ;  /* 0x0000000000037919 */ /* 0x000e220000008800 */
[----:B------:R-:W-:Y:S02]  /*92e0*/  MOV R0, 0x400 ;  /* 0x0000040000007802 */ /* 0x000fe40000000f00 */
[----:B------:R-:W-:Y:S02]  /*92f0*/  SHF.L.U32 R2, R5, 0x1f, RZ ;  /* 0x0000001f05027819 */ /* 0x000fe400000006ff */
[----:B0-----:R-:W-:-:S05]  /*9300*/  LEA R3, R3, R0, 0x18 ;  /* 0x0000000003037211 */ /* 0x001fca00078ec0ff */
[----:B------:R-:W-:-:S04]  /*9310*/  VIADD R3, R3, 0x70 ;  /* 0x0000007003037836 */ /* 0x000fc80000000000 */
[C---:B------:R-:W-:Y:S02]  /*9320*/  IMAD R7, R12.reuse, 0x8, R3 ;  /* 0x000000080c077824 */ /* 0x040fe400078e0203 */
[----:B------:R-:W-:Y:S02]  /*9330*/  VIADD R12, R12, 0x1 ;  /* 0x000000010c0c7836 */ /* 0x000fe40000000000 */
[----:B------:R-:W0:Y:S03]  /*9340*/  SYNCS.PHASECHK.TRANS64.TRYWAIT P0, [R7+URZ], R2 ;  /* 0x00000002070075a7 */ /* 0x000e26000800017f */
[----:B------:R-:W-:-:S04]  /*9350*/  ISETP.NE.AND P1, PT, R12, 0xe, PT ;  /* 0x0000000e0c00780c */ /* 0x000fc80003f25270 */
[----:B------:R-:W-:Y:S02]  /*9360*/  SEL R0, RZ, 0x1, P1 ;  /* 0x00000001ff007807 */ /* 0x000fe40000800000 */
[----:B------:R-:W-:Y:S02]  /*9370*/  SEL R12, R12, RZ, P1 ;  /* 0x000000ff0c0c7207 */ /* 0x000fe40000800000 */
[----:B------:R-:W-:-:S03]  /*9380*/  LOP3.LUT R5, R5, R0, RZ, 0x3c, !PT ;  /* 0x0000000005057212 */ /* 0x000fc600078e3cff */
[----:B------:R-:W-:Y:S01]  /*9390*/  IMAD R9, R12, 0x8, R3 ;  /* 0x000000080c097824 */ /* 0x000fe200078e0203 */
[----:B------:R-:W-:Y:S01]  /*93a0*/  SHF.L.U32 R4, R5, 0x1f, RZ ;  /* 0x0000001f05047819 */ /* 0x000fe200000006ff */
[----:B0-----:R-:W-:Y:S06]  /*93b0*/  @!P0 BRA `(.L_x_192) ;  /* 0x00000008004c8947 */ /* 0x001fec0003800000 */
.L_x_213:
[----:B------:R-:W1:Y:S01]  /*93c0*/  SYNCS.PHASECHK.TRANS64.TRYWAIT P0, [R9+URZ], R4 ;  /* 0x00000004090075a7 */ /* 0x000e62000800017f */
[----:B------:R-:W-:-:S05]  /*93d0*/  VIADD R0, R12, 0x1 ;  /* 0x000000010c007836 */ /* 0x000fca0000000000 */
[----:B------:R-:W-:-:S04]  /*93e0*/  ISETP.NE.AND P1, PT, R0, 0xe, PT ;  /* 0x0000000e0000780c */ /* 0x000fc80003f25270 */
[----:B0-----:R-:W-:Y:S02]  /*93f0*/  SEL R2, RZ, 0x1, P1 ;  /* 0x00000001ff027807 */ /* 0x001fe40000800000 */
[----:B------:R-:W-:Y:S02]  /*9400*/  SEL R0, R0, RZ, P1 ;  /* 0x000000ff00007207 */ /* 0x000fe40000800000 */
[----:B------:R-:W-:-:S03]  /*9410*/  LOP3.LUT R7, R5, R2, RZ, 0x3c, !PT ;  /* 0x0000000205077212 */ /* 0x000fc600078e3cff */
[----:B------:R-:W-:Y:S01]  /*9420*/  IMAD R6, R0, 0x8, R3 ;  /* 0x0000000800067824 */ /* 0x000fe200078e0203 */
[----:B------:R-:W-:Y:S01]  /*9430*/  SHF.L.U32 R5, R7, 0x1f, RZ ;  /* 0x0000001f07057819 */ /* 0x000fe200000006ff */
[----:B-1----:R-:W-:Y:S06]  /*9440*/  @!P0 BRA `(.L_x_193) ;  /* 0x00000008003c8947 */ /* 0x002fec0003800000 */
.L_x_214:
[----:B------:R-:W1:Y:S01]  /*9450*/  SYNCS.PHASECHK.TRANS64.TRYWAIT P0, [R6+URZ], R5 ;  /* 0x00000005060075a7 */ /* 0x000e62000800017f */
[----:B------:R-:W-:-:S05]  /*9460*/  VIADD R0, R0, 0x1 ;  /* 0x0000000100007836 */ /* 0x000fca0000000000 */
[----:B------:R-:W-:-:S04]  /*9470*/  ISETP.NE.AND P1, PT, R0, 0xe, PT ;  /* 0x0000000e0000780c */ /* 0x000fc80003f25270 */
[----:B------:R-:W-:Y:S02]  /*9480*/  SEL R2, RZ, 0x1, P1 ;  /* 0x00000001ff027807 */ /* 0x000fe40000800000 */
[----:B------:R-:W-:Y:S02]  /*9490*/  SEL R0, R0, RZ, P1 ;  /* 0x000000ff00007207 */ /* 0x000fe40000800000 */
[----:B------:R-:W-:-:S03]  /*94a0*/  LOP3.LUT R7, R7, R2, RZ, 0x3c, !PT ;  /* 0x0000000207077212 */ /* 0x000fc600078e3cff */
[----:B0-----:R-:W-:Y:S01]  /*94b0*/  IMAD R9, R0, 0x8, R3 ;  /* 0x0000000800097824 */ /* 0x001fe200078e0203 */
[----:B------:R-:W-:Y:S01]  /*94c0*/  SHF.L.U32 R4, R7, 0x1f, RZ ;  /* 0x0000001f07047819 */ /* 0x000fe200000006ff */
[----:B-1----:R-:W-:Y:S06]  /*94d0*/  @!P0 BRA `(.L_x_194) ;  /* 0x00000008002c8947 */ /* 0x002fec0003800000 */
.L_x_215:
        /* <DEDUP_REMOVED lines=9> */
.L_x_216:
        /* <DEDUP_REMOVED lines=9> */
.L_x_217:
        /* <DEDUP_REMOVED lines=9> */
.L_x_218:
        /* <DEDUP_REMOVED lines=9> */
.L_x_219:
        /* <DEDUP_REMOVED lines=9> */
.L_x_220:
        /* <DEDUP_REMOVED lines=9> */
.L_x_221:
        /* <DEDUP_REMOVED lines=9> */
.L_x_222:
        /* <DEDUP_REMOVED lines=9> */
.L_x_223:
        /* <DEDUP_REMOVED lines=9> */
.L_x_224:
[----:B------:R-:W1:Y:S01]  /*99f0*/  SYNCS.PHASECHK.TRANS64.TRYWAIT P0, [R6+URZ], R5 ;  /* 0x00000005060075a7 */ /* 0x000e62000800017f */
[----:B------:R-:W-:-:S05]  /*9a00*/  VIADD R0, R0, 0x1 ;  /* 0x0000000100007836 */ /* 0x000fca0000000000 */
[----:B------:R-:W-:-:S04]  /*9a10*/  ISETP.NE.AND P1, PT, R0, 0xe, PT ;  /* 0x0000000e0000780c */ /* 0x000fc80003f25270 */
[----:B------:R-:W-:Y:S02]  /*9a20*/  SEL R2, RZ, 0x1, P1 ;  /* 0x00000001ff027807 */ /* 0x000fe40000800000 */
[----:B------:R-:W-:Y:S02]  /*9a30*/  SEL R0, R0, RZ, P1 ;  /* 0x000000ff00007207 */ /* 0x000fe40000800000 */
[----:B------:R-:W-:Y:S01]  /*9a40*/  LOP3.LUT R2, R7, R2, RZ, 0x3c, !PT ;  /* 0x0000000207027212 */ /* 0x000fe200078e3cff */
[----:B-1----:R-:W-:Y:S06]  /*9a50*/  @!P0 BRA `(.L_x_204) ;  /* 0x0000000400948947 */ /* 0x002fec0003800000 */
.L_x_225:
[----:B------:R-:W-:Y:S01]  /*9a60*/  IMAD R3, R0, 0x8, R3 ;  /* 0x0000000800037824 */ /* 0x000fe200078e0203 */
[----:B------:R-:W-:-:S07]  /*9a70*/  SHF.L.U32 R0, R2, 0x1f, RZ ;  /* 0x0000001f02007819 */ /* 0x000fce00000006ff */
.L_x_205:
[----:B--2---:R2:W3:Y:S02]  /*9a80*/  SYNCS.PHASECHK.TRANS64.TRYWAIT P0, [R3+URZ], R0 ;  /* 0x00000000030075a7 */ /* 0x0044e4000800017f */
[----:B---3--:R-:W-:Y:S05]  /*9a90*/  @!P0 NANOSLEEP.SYNCS 0x989680 ;  /* 0x009896800000895d */ /* 0x008fea0003900000 */
[----:B------:R-:W3:Y:S02]  /*9aa0*/  @!P0 SYNCS.PHASECHK.TRANS64 P0, [R3+URZ], R0 ;  /* 0x00000000030085a7 */ /* 0x000ee4000800007f */
[----:B---3--:R-:W-:Y:S05]  /*9ab0*/  @!P0 BRA `(.L_x_205) ;  /* 0xfffffffc00f08947 */ /* 0x008fea000383ffff */
.L_x_190:
[----:B------:R-:W-:Y:S05]  /*9ac0*/  BSYNC B0 ;  /* 0x0000000000007941 */ /* 0x000fea0003800000 */
.L_x_189:
[----:B------:R-:W-:Y:S05]  /*9ad0*/  EXIT ;  /* 0x000000000000794d */ /* 0x000fea0003800000 */
.L_x_22:
[----:B-1----:R-:W-:-:S04]  /*9ae0*/  IMAD.U32 R13, RZ, RZ, UR6 ;  /* 0x00000006ff0d7e24 */ /* 0x002fc8000f8e00ff */
[----:B------:R1:W4:Y:S03]  /*9af0*/  SYNCS.PHASECHK.TRANS64.TRYWAIT P0, [R13+URZ], R12 ;  /* 0x0000000c0d0075a7 */ /* 0x000326000800017f */
[----:B----4-:R-:W-:Y:S05]  /*9b00*/  @!P0 NANOSLEEP.SYNCS 0x989680 ;  /* 0x009896800000895d */ /* 0x010fea0003900000 */
[----:B------:R-:W4:Y:S02]  /*9b10*/  @!P0 SYNCS.PHASECHK.TRANS64 P0, [R13+URZ], R12 ;  /* 0x0000000c0d0085a7 */ /* 0x000f24000800007f */
[----:B----4-:R-:W-:Y:S05]  /*9b20*/  @!P0 BRA `(.L_x_22) ;  /* 0xfffffffc00ec8947 */ /* 0x010fea000383ffff */
[----:B------:R-:W-:Y:S05]  /*9b30*/  BRA `(.L_x_21) ;  /* 0xffffff7c008c7947 */ /* 0x000fea000383ffff */
.L_x_28:
[----:B-1----:R-:W-:-:S04]  /*9b40*/  IMAD.U32 R145, RZ, RZ, UR12 ;  /* 0x0000000cff917e24 */ /* 0x002fc8000f8e00ff */
[----:B------:R1:W4:Y:S03]  /*9b50*/  SYNCS.PHASECHK.TRANS64.TRYWAIT P0, [R145+URZ], R140 ;  /* 0x0000008c910075a7 */ /* 0x000326000800017f */
[----:B----4-:R-:W-:Y:S05]  /*9b60*/  @!P0 NANOSLEEP.SYNCS 0x989680 ;  /* 0x009896800000895d */ /* 0x010fea0003900000 */
[----:B------:R-:W4:Y:S02]  /*9b70*/  @!P0 SYNCS.PHASECHK.TRANS64 P0, [R145+URZ], R140 ;  /* 0x0000008c910085a7 */ /* 0x000f24000800007f */
[----:B----4-:R-:W-:Y:S05]  /*9b80*/  @!P0 BRA `(.L_x_28) ;  /* 0xfffffffc00ec8947 */ /* 0x010fea000383ffff */
[----:B------:R-:W-:Y:S05]  /*9b90*/  BRA `(.L_x_27) ;  /* 0xffffff8400d07947 */ /* 0x000fea000383ffff */
.L_x_177:
[----:B------:R-:W-:Y:S01]  /*9ba0*/  BSSY B1, `(.L_x_206) ;  /* 0x0000006000017945 */ /* 0x000fe20003800000 */
[----:B------:R-:W-:-:S07]  /*9bb0*/  IMAD.MOV.U32 R7, RZ, RZ, -0x1 ;  /* 0xffffffffff077424 */ /* 0x000fce00078e00ff */
[----:B------:R-:W-:Y:S05]  /*9bc0*/  WARPSYNC.COLLECTIVE R7, `(.L_x_207) ;  /* 0x00000000070c7348 */ /* 0x000fea0003c00000 */
[----:B------:R-:W-:Y:S02]  /*9bd0*/  ELECT P0, UR62, PT ;  /* 0x00000000003e782f */ /* 0x000fe40003800000 */
[----:B------:R-:W-:Y:S01]  /*9be0*/  MOV R7, UR62 ;  /* 0x0000003e00077c02 */ /* 0x000fe20008000f00 */
[----:B------:R-:W-:Y:S10]  /*9bf0*/  ENDCOLLECTIVE ;  /* 0x000000000000791b */ /* 0x000ff40003800000 */
.L_x_207:
[----:B------:R-:W-:Y:S05]  /*9c00*/  BSYNC B1 ;  /* 0x0000000000017941 */ /* 0x000fea0003800000 */
.L_x_206:
[----:B------:R-:W-:Y:S05]  /*9c10*/  BRA `(.L_x_208) ;  /* 0xffffffe800dc7947 */ /* 0x000fea000383ffff */
.L_x_180:
[----:B0-----:R0:W1:Y:S02]  /*9c20*/  SYNCS.PHASECHK.TRANS64.TRYWAIT P0, [R18+URZ+0x70], R9 ;  /* 0x00007009120075a7 */ /* 0x001064000800017f */
[----:B-1----:R-:W-:Y:S05]  /*9c30*/  @!P0 NANOSLEEP.SYNCS 0x989680 ;  /* 0x009896800000895d */ /* 0x002fea0003900000 */
[----:B------:R-:W1:Y:S02]  /*9c40*/  @!P0 SYNCS.PHASECHK.TRANS64 P0, [R18+URZ+0x70], R9 ;  /* 0x00007009120085a7 */ /* 0x000e64000800007f */
[----:B-1----:R-:W-:Y:S05]  /*9c50*/  @!P0 BRA `(.L_x_180) ;  /* 0xfffffffc00f08947 */ /* 0x002fea000383ffff */
[----:B------:R-:W-:Y:S05]  /*9c60*/  BRA `(.L_x_209) ;  /* 0xffffffec00147947 */ /* 0x000fea000383ffff */
.L_x_188:
[----:B------:R-:W-:Y:S01]  /*9c70*/  BSSY B0, `(.L_x_210) ;  /* 0x0000006000007945 */ /* 0x000fe20003800000 */
[----:B------:R-:W-:-:S07]  /*9c80*/  IMAD.MOV.U32 R7, RZ, RZ, -0x1 ;  /* 0xffffffffff077424 */ /* 0x000fce00078e00ff */
[----:B------:R-:W-:Y:S05]  /*9c90*/  WARPSYNC.COLLECTIVE R7, `(.L_x_211) ;  /* 0x00000000070c7348 */ /* 0x000fea0003c00000 */
[----:B------:R-:W-:Y:S02]  /*9ca0*/  ELECT P0, UR62, PT ;  /* 0x00000000003e782f */ /* 0x000fe40003800000 */
[----:B------:R-:W-:Y:S01]  /*9cb0*/  MOV R7, UR62 ;  /* 0x0000003e00077c02 */ /* 0x000fe20008000f00 */
[----:B------:R-:W-:Y:S10]  /*9cc0*/  ENDCOLLECTIVE ;  /* 0x000000000000791b */ /* 0x000ff40003800000 */
.L_x_211:
[----:B------:R-:W-:Y:S05]  /*9cd0*/  BSYNC B0 ;  /* 0x0000000000007941 */ /* 0x000fea0003800000 */
.L_x_210:
[----:B------:R-:W-:Y:S05]  /*9ce0*/  BRA `(.L_x_212) ;  /* 0xfffffff400607947 */ /* 0x000fea000383ffff */
.L_x_192:
[----:B0-----:R0:W1:Y:S02]  /*9cf0*/  SYNCS.PHASECHK.TRANS64.TRYWAIT P0, [R7+URZ], R2 ;  /* 0x00000002070075a7 */ /* 0x001064000800017f */
[----:B-1----:R-:W-:Y:S05]  /*9d00*/  @!P0 NANOSLEEP.SYNCS 0x989680 ;  /* 0x009896800000895d */ /* 0x002fea0003900000 */
[----:B------:R-:W1:Y:S02]  /*9d10*/  @!P0 SYNCS.PHASECHK.TRANS64 P0, [R7+URZ], R2 ;  /* 0x00000002070085a7 */ /* 0x000e64000800007f */
[----:B-1----:R-:W-:Y:S05]  /*9d20*/  @!P0 BRA `(.L_x_192) ;  /* 0xfffffffc00f08947 */ /* 0x002fea000383ffff */
[----:B------:R-:W-:Y:S05]  /*9d30*/  BRA `(.L_x_213) ;  /* 0xfffffff400a07947 */ /* 0x000fea000383ffff */
.L_x_193:
[----:B0-----:R0:W1:Y:S02]  /*9d40*/  SYNCS.PHASECHK.TRANS64.TRYWAIT P0, [R9+URZ], R4 ;  /* 0x00000004090075a7 */ /* 0x001064000800017f */
[----:B-1----:R-:W-:Y:S05]  /*9d50*/  @!P0 NANOSLEEP.SYNCS 0x989680 ;  /* 0x009896800000895d */ /* 0x002fea0003900000 */
[----:B------:R-:W1:Y:S02]  /*9d60*/  @!P0 SYNCS.PHASECHK.TRANS64 P0, [R9+URZ], R4 ;  /* 0x00000004090085a7 */ /* 0x000e64000800007f */
[----:B-1----:R-:W-:Y:S05]  /*9d70*/  @!P0 BRA `(.L_x_193) ;  /* 0xfffffffc00f08947 */ /* 0x002fea000383ffff */
[----:B------:R-:W-:Y:S05]  /*9d80*/  BRA `(.L_x_214) ;  /* 0xfffffff400b07947 */ /* 0x000fea000383ffff */
.L_x_194:
[----:B0-----:R0:W1:Y:S02]  /*9d90*/  SYNCS.PHASECHK.TRANS64.TRYWAIT P0, [R6+URZ], R5 ;  /* 0x00000005060075a7 */ /* 0x001064000800017f */
[----:B-1----:R-:W-:Y:S05]  /*9da0*/  @!P0 NANOSLEEP.SYNCS 0x989680 ;  /* 0x009896800000895d */ /* 0x002fea0003900000 */
[----:B------:R-:W1:Y:S02]  /*9db0*/  @!P0 SYNCS.PHASECHK.TRANS64 P0, [R6+URZ], R5 ;  /* 0x00000005060085a7 */ /* 0x000e64000800007f */
[----:B-1----:R-:W-:Y:S05]  /*9dc0*/  @!P0 BRA `(.L_x_194) ;  /* 0xfffffffc00f08947 */ /* 0x002fea000383ffff */
[----:B------:R-:W-:Y:S05]  /*9dd0*/  BRA `(.L_x_215) ;  /* 0xfffffff400c07947 */ /* 0x000fea000383ffff */
.L_x_195:
[----:B0-----:R0:W1:Y:S02]  /*9de0*/  SYNCS.PHASECHK.TRANS64.TRYWAIT P0, [R9+URZ], R4 ;  /* 0x00000004090075a7 */ /* 0x001064000800017f */
[----:B-1----:R-:W-:Y:S05]  /*9df0*/  @!P0 NANOSLEEP.SYNCS 0x989680 ;  /* 0x009896800000895d */ /* 0x002fea0003900000 */
[----:B------:R-:W1:Y:S02]  /*9e00*/  @!P0 SYNCS.PHASECHK.TRANS64 P0, [R9+URZ], R4 ;  /* 0x00000004090085a7 */ /* 0x000e64000800007f */
[----:B-1----:R-:W-:Y:S05]  /*9e10*/  @!P0 BRA `(.L_x_195) ;  /* 0xfffffffc00f08947 */ /* 0x002fea000383ffff */
[----:B------:R-:W-:Y:S05]  /*9e20*/  BRA `(.L_x_216) ;  /* 0xfffffff400d07947 */ /* 0x000fea000383ffff */
.L_x_196:
[----:B0-----:R0:W1:Y:S02]  /*9e30*/  SYNCS.PHASECHK.TRANS64.TRYWAIT P0, [R6+URZ], R5 ;  /* 0x00000005060075a7 */ /* 0x001064000800017f */
[----:B-1----:R-:W-:Y:S05]  /*9e40*/  @!P0 NANOSLEEP.SYNCS 0x989680 ;  /* 0x009896800000895d */ /* 0x002fea0003900000 */
[----:B------:R-:W1:Y:S02]  /*9e50*/  @!P0 SYNCS.PHASECHK.TRANS64 P0, [R6+URZ], R5 ;  /* 0x00000005060085a7 */ /* 0x000e64000800007f */
[----:B-1----:R-:W-:Y:S05]  /*9e60*/  @!P0 BRA `(.L_x_196) ;  /* 0xfffffffc00f08947 */ /* 0x002fea000383ffff */
[----:B------:R-:W-:Y:S05]  /*9e70*/  BRA `(.L_x_217) ;  /* 0xfffffff400e07947 */ /* 0x000fea000383ffff */
.L_x_197:
[----:B0-----:R0:W1:Y:S02]  /*9e80*/  SYNCS.PHASECHK.TRANS64.TRYWAIT P0, [R9+URZ], R4 ;  /* 0x00000004090075a7 */ /* 0x001064000800017f */
[----:B-1----:R-:W-:Y:S05]  /*9e90*/  @!P0 NANOSLEEP.SYNCS 0x989680 ;  /* 0x009896800000895d */ /* 0x002fea0003900000 */
[----:B------:R-:W1:Y:S02]  /*9ea0*/  @!P0 SYNCS.PHASECHK.TRANS64 P0, [R9+URZ], R4 ;  /* 0x00000004090085a7 */ /* 0x000e64000800007f */
[----:B-1----:R-:W-:Y:S05]  /*9eb0*/  @!P0 BRA `(.L_x_197) ;  /* 0xfffffffc00f08947 */ /* 0x002fea000383ffff */
[----:B------:R-:W-:Y:S05]  /*9ec0*/  BRA `(.L_x_218) ;  /* 0xfffffff400f07947 */ /* 0x000fea000383ffff */
.L_x_198:
[----:B0-----:R0:W1:Y:S02]  /*9ed0*/  SYNCS.PHASECHK.TRANS64.TRYWAIT P0, [R6+URZ], R5 ;  /* 0x00000005060075a7 */ /* 0x001064000800017f */
[----:B-1----:R-:W-:Y:S05]  /*9ee0*/  @!P0 NANOSLEEP.SYNCS 0x989680 ;  /* 0x009896800000895d */ /* 0x002fea0003900000 */
[----:B------:R-:W1:Y:S02]  /*9ef0*/  @!P0 SYNCS.PHASECHK.TRANS64 P0, [R6+URZ], R5 ;  /* 0x00000005060085a7 */ /* 0x000e64000800007f */
[----:B-1----:R-:W-:Y:S05]  /*9f00*/  @!P0 BRA `(.L_x_198) ;  /* 0xfffffffc00f08947 */ /* 0x002fea000383ffff */
[----:B------:R-:W-:Y:S05]  /*9f10*/  BRA `(.L_x_219) ;  /* 0xfffffff800007947 */ /* 0x000fea000383ffff */
.L_x_199:
[----:B0-----:R0:W1:Y:S02]  /*9f20*/  SYNCS.PHASECHK.TRANS64.TRYWAIT P0, [R9+URZ], R4 ;  /* 0x00000004090075a7 */ /* 0x001064000800017f */
[----:B-1----:R-:W-:Y:S05]  /*9f30*/  @!P0 NANOSLEEP.SYNCS 0x989680 ;  /* 0x009896800000895d */ /* 0x002fea0003900000 */
[----:B------:R-:W1:Y:S02]  /*9f40*/  @!P0 SYNCS.PHASECHK.TRANS64 P0, [R9+URZ], R4 ;  /* 0x00000004090085a7 */ /* 0x000e64000800007f */
[----:B-1----:R-:W-:Y:S05]  /*9f50*/  @!P0 BRA `(.L_x_199) ;  /* 0xfffffffc00f08947 */ /* 0x002fea000383ffff */
[----:B------:R-:W-:Y:S05]  /*9f60*/  BRA `(.L_x_220) ;  /* 0xfffffff800107947 */ /* 0x000fea000383ffff */
.L_x_200:
[----:B0-----:R0:W1:Y:S02]  /*9f70*/  SYNCS.PHASECHK.TRANS64.TRYWAIT P0, [R6+URZ], R5 ;  /* 0x00000005060075a7 */ /* 0x001064000800017f */
[----:B-1----:R-:W-:Y:S05]  /*9f80*/  @!P0 NANOSLEEP.SYNCS 0x989680 ;  /* 0x009896800000895d */ /* 0x002fea0003900000 */
[----:B------:R-:W1:Y:S02]  /*9f90*/  @!P0 SYNCS.PHASECHK.TRANS64 P0, [R6+URZ], R5 ;  /* 0x00000005060085a7 */ /* 0x000e64000800007f */
[----:B-1----:R-:W-:Y:S05]  /*9fa0*/  @!P0 BRA `(.L_x_200) ;  /* 0xfffffffc00f08947 */ /* 0x002fea000383ffff */
[----:B------:R-:W-:Y:S05]  /*9fb0*/  BRA `(.L_x_221) ;  /* 0xfffffff800207947 */ /* 0x000fea000383ffff */
.L_x_201:
[----:B0-----:R0:W1:Y:S02]  /*9fc0*/  SYNCS.PHASECHK.TRANS64.TRYWAIT P0, [R9+URZ], R4 ;  /* 0x00000004090075a7 */ /* 0x001064000800017f */
[----:B-1----:R-:W-:Y:S05]  /*9fd0*/  @!P0 NANOSLEEP.SYNCS 0x989680 ;  /* 0x009896800000895d */ /* 0x002fea0003900000 */
[----:B------:R-:W1:Y:S02]  /*9fe0*/  @!P0 SYNCS.PHASECHK.TRANS64 P0, [R9+URZ], R4 ;  /* 0x00000004090085a7 */ /* 0x000e64000800007f */
[----:B-1----:R-:W-:Y:S05]  /*9ff0*/  @!P0 BRA `(.L_x_201) ;  /* 0xfffffffc00f08947 */ /* 0x002fea000383ffff */
[----:B------:R-:W-:Y:S05]  /*a000*/  BRA `(.L_x_222) ;  /* 0xfffffff800307947 */ /* 0x000fea000383ffff */
.L_x_202:
[----:B0-----:R0:W1:Y:S02]  /*a010*/  SYNCS.PHASECHK.TRANS64.TRYWAIT P0, [R6+URZ], R5 ;  /* 0x00000005060075a7 */ /* 0x001064000800017f */
[----:B-1----:R-:W-:Y:S05]  /*a020*/  @!P0 NANOSLEEP.SYNCS 0x989680 ;  /* 0x009896800000895d */ /* 0x002fea0003900000 */
[----:B------:R-:W1:Y:S02]  /*a030*/  @!P0 SYNCS.PHASECHK.TRANS64 P0, [R6+URZ], R5 ;  /* 0x00000005060085a7 */ /* 0x000e64000800007f */
[----:B-1----:R-:W-:Y:S05]  /*a040*/  @!P0 BRA `(.L_x_202) ;  /* 0xfffffffc00f08947 */ /* 0x002fea000383ffff */
[----:B------:R-:W-:Y:S05]  /*a050*/  BRA `(.L_x_223) ;  /* 0xfffffff800407947 */ /* 0x000fea000383ffff */
.L_x_203:
[----:B0-----:R0:W1:Y:S02]  /*a060*/  SYNCS.PHASECHK.TRANS64.TRYWAIT P0, [R9+URZ], R4 ;  /* 0x00000004090075a7 */ /* 0x001064000800017f */
[----:B-1----:R-:W-:Y:S05]  /*a070*/  @!P0 NANOSLEEP.SYNCS 0x989680 ;  /* 0x009896800000895d */ /* 0x002fea0003900000 */
[----:B------:R-:W1:Y:S02]  /*a080*/  @!P0 SYNCS.PHASECHK.TRANS64 P0, [R9+URZ], R4 ;  /* 0x00000004090085a7 */ /* 0x000e64000800007f */
[----:B-1----:R-:W-:Y:S05]  /*a090*/  @!P0 BRA `(.L_x_203) ;  /* 0xfffffffc00f08947 */ /* 0x002fea000383ffff */
[----:B------:R-:W-:Y:S05]  /*a0a0*/  BRA `(.L_x_224) ;  /* 0xfffffff800507947 */ /* 0x000fea000383ffff */
.L_x_204:
[----:B-1----:R1:W2:Y:S02]  /*a0b0*/  SYNCS.PHASECHK.TRANS64.TRYWAIT P0, [R6+URZ], R5 ;  /* 0x00000005060075a7 */ /* 0x0022a4000800017f */
[----:B--2---:R-:W-:Y:S05]  /*a0c0*/  @!P0 NANOSLEEP.SYNCS 0x989680 ;  /* 0x009896800000895d */ /* 0x004fea0003900000 */
[----:B------:R-:W2:Y:S02]  /*a0d0*/  @!P0 SYNCS.PHASECHK.TRANS64 P0, [R6+URZ], R5 ;  /* 0x00000005060085a7 */ /* 0x000ea4000800007f */
[----:B--2---:R-:W-:Y:S05]  /*a0e0*/  @!P0 BRA `(.L_x_204) ;  /* 0xfffffffc00f08947 */ /* 0x004fea000383ffff */
[----:B------:R-:W-:Y:S05]  /*a0f0*/  BRA `(.L_x_225) ;  /* 0xfffffff800587947 */ /* 0x000fea000383ffff */
.L_x_226:
[----:B------:R-:W-:-:S00]  /*a100*/  BRA `(.L_x_226) ;  /* 0xfffffffc00fc7947 */ /* 0x000fc0000383ffff */
[----:B------:R-:W-:-:S00]  /*a110*/  NOP ;  /* 0x0000000000007918 */ /* 0x000fc00000000000 */
        /* <DEDUP_REMOVED lines=14> */
.L_x_227:


//--------------------- .nv.shared._ZN7cutlass13device_kernelINS_4gemm6kernel13GemmUniversalIN4cute5tupleIJiiiiEEENS1_10collective13CollectiveMmaINS1_37MainloopSm90TmaGmmaWarpSpecializedFP8ILi14ENS5_IJNS4_1CILi2EEENSA_ILi1EEESC_EEENS1_35KernelTmaWarpSpecializedCooperativeEEENS5_IJNSA_ILi128EEESG_NSA_ILi64EEEEEENS_12float_e4m3_tENS5_IJlSC_lEEESJ_SK_NS4_8TiledMMAINS4_8MMA_AtomIJNS4_4SM904GMMA31MMA_64x128x32_F32E4M3E4M3_SS_TNILNSO_7ScaleInE1ELSQ_1EEEEEENS4_6LayoutISD_NS5_IJSC_NSA_ILi0EEESU_EEEEENS5_IJNS4_10UnderscoreESX_SX_EEEEENS4_13SM90_TMA_LOADENS4_14ComposedLayoutINS4_7SwizzleILi2ELi4ELi3EEENS4_18smem_ptr_flag_bitsILi8EEENST_INS5_IJNSA_ILi8EEESH_EEENS5_IJSH_SC_EEEEEEEvNS4_8identityENS4_23SM90_TMA_LOAD_MULTICASTES1A_vS1B_EENS_8epilogue10collective6detail29Sm90TmaWarpSpecializedAdapterINS1F_15DefaultEpilogueISJ_SK_SK_NS1E_6thread17LinearCombinationISJ_Li1EffLNS1J_9ScaleType4KindE0ELNS_15FloatRoundStyleE2ESJ_EENS1_15EpilogueDefaultEEEEEvvEEEEvNT_6ParamsE --------------------------
	.section	.nv.shared._ZN7cutlass13device_kernelINS_4gemm6kernel13GemmUniversalIN4cute5tupleIJiiiiEEENS1_10collective13CollectiveMmaINS1_37MainloopSm90TmaGmmaWarpSpecializedFP8ILi14ENS5_IJNS4_1CILi2EEENSA_ILi1EEESC_EEENS1_35KernelTmaWarpSpecializedCooperativeEEENS5_IJNSA_ILi128EEESG_NSA_ILi64EEEEEENS_12float_e4m3_tENS5_IJlSC_lEEESJ_SK_NS4_8TiledMMAINS4_8MMA_AtomIJNS4_4SM904GMMA31MMA_64x128x32_F32E4M3E4M3_SS_TNILNSO_7ScaleInE1ELSQ_1EEEEEENS4_6LayoutISD_NS5_IJSC_NSA_ILi0EEESU_EEEEENS5_IJNS4_10UnderscoreESX_SX_EEEEENS4_13SM90_TMA_LOADENS4_14ComposedLayoutINS4_7SwizzleILi2ELi4ELi3EEENS4_18smem_ptr_flag_bitsILi8EEENST_INS5_IJNSA_ILi8EEESH_EEENS5_IJSH_SC_EEEEEEEvNS4_8identityENS4_23SM90_TMA_LOAD_MULTICASTES1A_vS1B_EENS_8epilogue10collective6detail29Sm90TmaWarpSpecializedAdapterINS1F_15DefaultEpilogueISJ_SK_SK_NS1E_6thread17LinearCombinationISJ_Li1EffLNS1J_9ScaleType4KindE0ELNS_15FloatRoundStyleE2ESJ_EENS1_15EpilogueDefaultEEEEEvvEEEEvNT_6ParamsE,"aw",@nobits
	.sectionflags	@""
	.align	16
	.zero		1024


//--------------------- .nv.shared.reserved.0     --------------------------
	.section	.nv.shared.reserved.0,"aw",@nobits
	.weak		__nv_reservedSMEM_offset_0_alias
	.size		__nv_reservedSMEM_offset_0_alias, 0, 0
	.other		__nv_reservedSMEM_offset_0_alias,@"STO_CUDA_RESERVED_SHARED STV_DEFAULT"
__nv_reservedSMEM_offset_0_alias:
	.zero		0


//--------------------- .nv.global                --------------------------
	.section	.nv.global,"aw",@nobits
.nv.global:
	.type		_ZN39_INTERNAL_01bd1b47_4_k_cu_b8369a43_48514cute1_E,@object
	.size		_ZN39_INTERNAL_01bd1b47_4_k_cu_b8369a43_48514cute1_E,(_ZN39_INTERNAL_01bd1b47_4_k_cu_b8369a43_48514cuda3std3__45__cpo6cbeginE - _ZN39_INTERNAL_01bd1b47_4_k_cu_b8369a43_48514cute1_E)
_ZN39_INTERNAL_01bd1b47_4_k_cu_b8369a43_48514cute1_E:
	.zero		1
	.type		_ZN39_INTERNAL_01bd1b47_4_k_cu_b8369a43_48514cuda3std3__45__cpo6cbeginE,@object
	.size		_ZN39_INTERNAL_01bd1b47_4_k_cu_b8369a43_48514cuda3std3__45__cpo6cbeginE,(_ZN39_INTERNAL_01bd1b47_4_k_cu_b8369a43_48514cuda3std3__48in_placeE - _ZN39_INTERNAL_01bd1b47_4_k_cu_b8369a43_48514cuda3std3__45__cpo6cbeginE)
_ZN39_INTERNAL_01bd1b47_4_k_cu_b8369a43_48514cuda3std3__45__cpo6cbeginE:
	.zero		1
	.type		_ZN39_INTERNAL_01bd1b47_4_k_cu_b8369a43_48514cuda3std3__48in_placeE,@object
	.size		_ZN39_INTERNAL_01bd1b47_4_k_cu_b8369a43_48514cuda3std3__48in_placeE,(_ZN39_INTERNAL_01bd1b47_4_k_cu_b8369a43_48514cuda3std6ranges3__45__cpo9iter_moveE - _ZN39_INTERNAL_01bd1b47_4_k_cu_b8369a43_48514cuda3std3__48in_placeE)
_ZN39_INTERNAL_01bd1b47_4_k_cu_b8369a43_48514cuda3std3__48in_placeE:
	.zero		1
	.type		_ZN39_INTERNAL_01bd1b47_4_k_cu_b8369a43_48514cuda3std6ranges3__45__cpo9iter_moveE,@object
	.size		_ZN39_INTERNAL_01bd1b47_4_k_cu_b8369a43_48514cuda3std6ranges3__45__cpo9iter_moveE,(_ZN39_INTERNAL_01bd1b47_4_k_cu_b8369a43_48514cuda3std3__45__cpo5beginE - _ZN39_INTERNAL_01bd1b47_4_k_cu_b8369a43_48514cuda3std6ranges3__45__cpo9iter_moveE)
_ZN39_INTERNAL_01bd1b47_4_k_cu_b8369a43_48514cuda3std6ranges3__45__cpo9iter_moveE:
	.zero		1
	.type		_ZN39_INTERNAL_01bd1b47_4_k_cu_b8369a43_48514cuda3std3__45__cpo5beginE,@object
	.size		_ZN39_INTERNAL_01bd1b47_4_k_cu_b8369a43_48514cuda3std3__45__cpo5beginE,(_ZN39_INTERNAL_01bd1b47_4_k_cu_b8369a43_48514cuda3std3__441_GLOBAL__N__01bd1b47_4_k_cu_b8369a43_48516ignoreE - _ZN39_INTERNAL_01bd1b47_4_k_cu_b8369a43_48514cuda3std3__45__cpo5beginE)
_ZN39_INTERNAL_01bd1b47_4_k_cu_b8369a43_48514cuda3std3__45__cpo5beginE:
	.zero		1
	.type		_ZN39_INTERNAL_01bd1b47_4_k_cu_b8369a43_48514cuda3std3__441_GLOBAL__N__01bd1b47_4_k_cu_b8369a43_48516ignoreE,@object
	.size		_ZN39_INTERNAL_01bd1b47_4_k_cu_b8369a43_48514cuda3std3__441_GLOBAL__N__01bd1b47_4_k_cu_b8369a43_48516ignoreE,(_ZN39_INTERNAL_01bd1b47_4_k_cu_b8369a43_48514cute7productE - _ZN39_INTERNAL_01bd1b47_4_k_cu_b8369a43_48514cuda3std3__441_GLOBAL__N__01bd1b47_4_k_cu_b8369a43_48516ignoreE)
_ZN39_INTERNAL_01bd1b47_4_k_cu_b8369a43_48514cuda3std3__441_GLOBAL__N__01bd1b47_4_k_cu_b8369a43_48516ignoreE:
	.zero		1
	.type		_ZN39_INTERNAL_01bd1b47_4_k_cu_b8369a43_48514cute7productE,@object
	.size		_ZN39_INTERNAL_01bd1b47_4_k_cu_b8369a43_48514cute7productE,(_ZN39_INTERNAL_01bd1b47_4_k_cu_b8369a43_48514cuda3std3__45__cpo3endE - _ZN39_INTERNAL_01bd1b47_4_k_cu_b8369a43_48514cute7productE)
_ZN39_INTERNAL_01bd1b47_4_k_cu_b8369a43_48514cute7productE:
	.zero		1
	.type		_ZN39_INTERNAL_01bd1b47_4_k_cu_b8369a43_48514cuda3std3__45__cpo3endE,@object
	.size		_ZN39_INTERNAL_01bd1b47_4_k_cu_b8369a43_48514cuda3std3__45__cpo3endE,(_ZN39_INTERNAL_01bd1b47_4_k_cu_b8369a43_48514cuda3std3__419piecewise_constructE - _ZN39_INTERNAL_01bd1b47_4_k_cu_b8369a43_48514cuda3std3__45__cpo3endE)
_ZN39_INTERNAL_01bd1b47_4_k_cu_b8369a43_48514cuda3std3__45__cpo3endE:
	.zero		1
	.type		_ZN39_INTERNAL_01bd1b47_4_k_cu_b8369a43_48514cuda3std3__419piecewise_constructE,@object
	.size		_ZN39_INTERNAL_01bd1b47_4_k_cu_b8369a43_48514cuda3std3__419piecewise_constructE,(_ZN39_INTERNAL_01bd1b47_4_k_cu_b8369a43_48514cuda3std3__45__cpo4cendE - _ZN39_INTERNAL_01bd1b47_4_k_cu_b8369a43_48514cuda3std3__419piecewise_constructE)
_ZN39_INTERNAL_01bd1b47_4_k_cu_b8369a43_48514cuda3std3__419piecewise_constructE:
	.zero		1
	.type		_ZN39_INTERNAL_01bd1b47_4_k_cu_b8369a43_48514cuda3std3__45__cpo4cendE,@object
	.size		_ZN39_INTERNAL_01bd1b47_4_k_cu_b8369a43_48514cuda3std3__45__cpo4cendE,(_ZN39_INTERNAL_01bd1b47_4_k_cu_b8369a43_48514cuda3std6ranges3__45__cpo4swapE - _ZN39_INTERNAL_01bd1b47_4_k_cu_b8369a43_48514cuda3std3__45__cpo4cendE)
_ZN39_INTERNAL_01bd1b47_4_k_cu_b8369a43_48514cuda3std3__45__cpo4cendE:
	.zero		1
	.type		_ZN39_INTERNAL_01bd1b47_4_k_cu_b8369a43_48514cuda3std6ranges3__45__cpo4swapE,@object
	.size		_ZN39_INTERNAL_01bd1b47_4_k_cu_b8369a43_48514cuda3std6ranges3__45__cpo4swapE,(.L_7 - _ZN39_INTERNAL_01bd1b47_4_k_cu_b8369a43_48514cuda3std6ranges3__45__cpo4swapE)
_ZN39_INTERNAL_01bd1b47_4_k_cu_b8369a43_48514cuda3std6ranges3__45__cpo4swapE:
	.zero		1
.L_7:


//--------------------- .nv.constant0._ZN7cutlass13device_kernelINS_4gemm6kernel13GemmUniversalIN4cute5tupleIJiiiiEEENS1_10collective13CollectiveMmaINS1_37MainloopSm90TmaGmmaWarpSpecializedFP8ILi14ENS5_IJNS4_1CILi2EEENSA_ILi1EEESC_EEENS1_35KernelTmaWarpSpecializedCooperativeEEENS5_IJNSA_ILi128EEESG_NSA_ILi64EEEEEENS_12float_e4m3_tENS5_IJlSC_lEEESJ_SK_NS4_8TiledMMAINS4_8MMA_AtomIJNS4_4SM904GMMA31MMA_64x128x32_F32E4M3E4M3_SS_TNILNSO_7ScaleInE1ELSQ_1EEEEEENS4_6LayoutISD_NS5_IJSC_NSA_ILi0EEESU_EEEEENS5_IJNS4_10UnderscoreESX_SX_EEEEENS4_13SM90_TMA_LOADENS4_14ComposedLayoutINS4_7SwizzleILi2ELi4ELi3EEENS4_18smem_ptr_flag_bitsILi8EEENST_INS5_IJNSA_ILi8EEESH_EEENS5_IJSH_SC_EEEEEEEvNS4_8identityENS4_23SM90_TMA_LOAD_MULTICASTES1A_vS1B_EENS_8epilogue10collective6detail29Sm90TmaWarpSpecializedAdapterINS1F_15DefaultEpilogueISJ_SK_SK_NS1E_6thread17LinearCombinationISJ_Li1EffLNS1J_9ScaleType4KindE0ELNS_15FloatRoundStyleE2ESJ_EENS1_15EpilogueDefaultEEEEEvvEEEEvNT_6ParamsE --------------------------
	.section	.nv.constant0._ZN7cutlass13device_kernelINS_4gemm6kernel13GemmUniversalIN4cute5tupleIJiiiiEEENS1_10collective13CollectiveMmaINS1_37MainloopSm90TmaGmmaWarpSpecializedFP8ILi14ENS5_IJNS4_1CILi2EEENSA_ILi1EEESC_EEENS1_35KernelTmaWarpSpecializedCooperativeEEENS5_IJNSA_ILi128EEESG_NSA_ILi64EEEEEENS_12float_e4m3_tENS5_IJlSC_lEEESJ_SK_NS4_8TiledMMAINS4_8MMA_AtomIJNS4_4SM904GMMA31MMA_64x128x32_F32E4M3E4M3_SS_TNILNSO_7ScaleInE1ELSQ_1EEEEEENS4_6LayoutISD_NS5_IJSC_NSA_ILi0EEESU_EEEEENS5_IJNS4_10UnderscoreESX_SX_EEEEENS4_13SM90_TMA_LOADENS4_14ComposedLayoutINS4_7SwizzleILi2ELi4ELi3EEENS4_18smem_ptr_flag_bitsILi8EEENST_INS5_IJNSA_ILi8EEESH_EEENS5_IJSH_SC_EEEEEEEvNS4_8identityENS4_23SM90_TMA_LOAD_MULTICASTES1A_vS1B_EENS_8epilogue10collective6detail29Sm90TmaWarpSpecializedAdapterINS1F_15DefaultEpilogueISJ_SK_SK_NS1E_6thread17LinearCombinationISJ_Li1EffLNS1J_9ScaleType4KindE0ELNS_15FloatRoundStyleE2ESJ_EENS1_15EpilogueDefaultEEEEEvvEEEEvNT_6ParamsE,"a",@progbits
	.sectionflags	@""
	.align	4
.nv.constant0._ZN7cutlass13device_kernelINS_4gemm6kernel13GemmUniversalIN4cute5tupleIJiiiiEEENS1_10collective13CollectiveMmaINS1_37MainloopSm90TmaGmmaWarpSpecializedFP8ILi14ENS5_IJNS4_1CILi2EEENSA_ILi1EEESC_EEENS1_35KernelTmaWarpSpecializedCooperativeEEENS5_IJNSA_ILi128EEESG_NSA_ILi64EEEEEENS_12float_e4m3_tENS5_IJlSC_lEEESJ_SK_NS4_8TiledMMAINS4_8MMA_AtomIJNS4_4SM904GMMA31MMA_64x128x32_F32E4M3E4M3_SS_TNILNSO_7ScaleInE1ELSQ_1EEEEEENS4_6LayoutISD_NS5_IJSC_NSA_ILi0EEESU_EEEEENS5_IJNS4_10UnderscoreESX_SX_EEEEENS4_13SM90_TMA_LOADENS4_14ComposedLayoutINS4_7SwizzleILi2ELi4ELi3EEENS4_18smem_ptr_flag_bitsILi8EEENST_INS5_IJNSA_ILi8EEESH_EEENS5_IJSH_SC_EEEEEEEvNS4_8identityENS4_23SM90_TMA_LOAD_MULTICASTES1A_vS1B_EENS_8epilogue10collective6detail29Sm90TmaWarpSpecializedAdapterINS1F_15DefaultEpilogueISJ_SK_SK_NS1E_6thread17LinearCombinationISJ_Li1EffLNS1J_9ScaleType4KindE0ELNS_15FloatRoundStyleE2ESJ_EENS1_15EpilogueDefaultEEEEEvvEEEEvNT_6ParamsE:
	.zero		1664


//--------------------- SYMBOLS --------------------------

	.type		.nv.reservedSmem.offset0,@object
	.size		.nv.reservedSmem.offset0,0x4
